//
// Generated by NVIDIA NVVM Compiler
//
// Compiler Build ID: CL-36424714
// Cuda compilation tools, release 13.0, V13.0.88
// Based on NVVM 20.0.0
//

.version 9.0
.target sm_100
.address_size 64

	// .globl	_Z12conv_forwardPKfS0_Pfiiiiiii

.visible .entry _Z12conv_forwardPKfS0_Pfiiiiiii(
	.param .u64 .ptr .align 1 _Z12conv_forwardPKfS0_Pfiiiiiii_param_0,
	.param .u64 .ptr .align 1 _Z12conv_forwardPKfS0_Pfiiiiiii_param_1,
	.param .u64 .ptr .align 1 _Z12conv_forwardPKfS0_Pfiiiiiii_param_2,
	.param .u32 _Z12conv_forwardPKfS0_Pfiiiiiii_param_3,
	.param .u32 _Z12conv_forwardPKfS0_Pfiiiiiii_param_4,
	.param .u32 _Z12conv_forwardPKfS0_Pfiiiiiii_param_5,
	.param .u32 _Z12conv_forwardPKfS0_Pfiiiiiii_param_6,
	.param .u32 _Z12conv_forwardPKfS0_Pfiiiiiii_param_7,
	.param .u32 _Z12conv_forwardPKfS0_Pfiiiiiii_param_8,
	.param .u32 _Z12conv_forwardPKfS0_Pfiiiiiii_param_9
)
{
	.reg .pred 	%p<17>;
	.reg .b32 	%r<69>;
	.reg .b32 	%f<123>;
	.reg .b64 	%rd<28>;

	ld.param.u64 	%rd8, [_Z12conv_forwardPKfS0_Pfiiiiiii_param_0];
	ld.param.u64 	%rd9, [_Z12conv_forwardPKfS0_Pfiiiiiii_param_1];
	ld.param.u32 	%r30, [_Z12conv_forwardPKfS0_Pfiiiiiii_param_3];
	ld.param.u32 	%r32, [_Z12conv_forwardPKfS0_Pfiiiiiii_param_6];
	ld.param.u32 	%r33, [_Z12conv_forwardPKfS0_Pfiiiiiii_param_7];
	ld.param.u32 	%r34, [_Z12conv_forwardPKfS0_Pfiiiiiii_param_8];
	ld.param.u32 	%r35, [_Z12conv_forwardPKfS0_Pfiiiiiii_param_9];
	cvta.to.global.u64 	%rd1, %rd9;
	cvta.to.global.u64 	%rd2, %rd8;
	mov.u32 	%r36, %ctaid.x;
	mov.u32 	%r37, %ntid.x;
	mov.u32 	%r38, %tid.x;
	mad.lo.s32 	%r1, %r36, %r37, %r38;
	mov.u32 	%r39, %ctaid.y;
	mov.u32 	%r40, %ntid.y;
	mov.u32 	%r41, %tid.y;
	mad.lo.s32 	%r42, %r39, %r40, %r41;
	mov.u32 	%r3, %ctaid.z;
	setp.gt.s32 	%p1, %r1, 14;
	setp.gt.u32 	%p2, %r42, 14;
	or.pred  	%p3, %p1, %p2;
	mov.f32 	%f121, 0f00000000;
	@%p3 bra 	$L__BB0_21;
	setp.lt.s32 	%p4, %r30, 1;
	@%p4 bra 	$L__BB0_20;
	min.s32 	%r43, %r33, %r34;
	setp.lt.s32 	%p5, %r43, 1;
	@%p5 bra 	$L__BB0_20;
	and.b32  	%r4, %r34, 15;
	and.b32  	%r5, %r34, 7;
	and.b32  	%r6, %r34, 2147483632;
	and.b32  	%r7, %r34, 3;
	neg.s32 	%r8, %r6;
	add.s64 	%rd3, %rd2, 32;
	add.s64 	%rd4, %rd1, 32;
	mul.lo.s32 	%r9, %r35, %r1;
	mul.lo.s32 	%r10, %r35, %r42;
	mov.f32 	%f121, 0f00000000;
	mov.b32 	%r61, 0;
$L__BB0_4:
	ld.param.u32 	%r60, [_Z12conv_forwardPKfS0_Pfiiiiiii_param_5];
	mad.lo.s32 	%r12, %r61, %r60, %r10;
	mad.lo.s32 	%r46, %r30, %r3, %r61;
	mul.lo.s32 	%r13, %r46, %r33;
	mov.b32 	%r62, 0;
$L__BB0_5:
	setp.lt.u32 	%p6, %r34, 16;
	add.s32 	%r48, %r12, %r62;
	mad.lo.s32 	%r15, %r48, %r32, %r9;
	add.s32 	%r49, %r13, %r62;
	mul.lo.s32 	%r16, %r49, %r34;
	mov.b32 	%r67, 0;
	@%p6 bra 	$L__BB0_8;
	mov.u32 	%r63, %r16;
	mov.u32 	%r64, %r15;
	mov.u32 	%r65, %r8;
$L__BB0_7:
	.pragma "nounroll";
	mul.wide.s32 	%rd10, %r64, 4;
	add.s64 	%rd11, %rd3, %rd10;
	mul.wide.s32 	%rd12, %r63, 4;
	add.s64 	%rd13, %rd4, %rd12;
	ld.global.f32 	%f22, [%rd11+-32];
	ld.global.f32 	%f23, [%rd13+-32];
	fma.rn.f32 	%f24, %f22, %f23, %f121;
	ld.global.f32 	%f25, [%rd11+-28];
	ld.global.f32 	%f26, [%rd13+-28];
	fma.rn.f32 	%f27, %f25, %f26, %f24;
	ld.global.f32 	%f28, [%rd11+-24];
	ld.global.f32 	%f29, [%rd13+-24];
	fma.rn.f32 	%f30, %f28, %f29, %f27;
	ld.global.f32 	%f31, [%rd11+-20];
	ld.global.f32 	%f32, [%rd13+-20];
	fma.rn.f32 	%f33, %f31, %f32, %f30;
	ld.global.f32 	%f34, [%rd11+-16];
	ld.global.f32 	%f35, [%rd13+-16];
	fma.rn.f32 	%f36, %f34, %f35, %f33;
	ld.global.f32 	%f37, [%rd11+-12];
	ld.global.f32 	%f38, [%rd13+-12];
	fma.rn.f32 	%f39, %f37, %f38, %f36;
	ld.global.f32 	%f40, [%rd11+-8];
	ld.global.f32 	%f41, [%rd13+-8];
	fma.rn.f32 	%f42, %f40, %f41, %f39;
	ld.global.f32 	%f43, [%rd11+-4];
	ld.global.f32 	%f44, [%rd13+-4];
	fma.rn.f32 	%f45, %f43, %f44, %f42;
	ld.global.f32 	%f46, [%rd11];
	ld.global.f32 	%f47, [%rd13];
	fma.rn.f32 	%f48, %f46, %f47, %f45;
	ld.global.f32 	%f49, [%rd11+4];
	ld.global.f32 	%f50, [%rd13+4];
	fma.rn.f32 	%f51, %f49, %f50, %f48;
	ld.global.f32 	%f52, [%rd11+8];
	ld.global.f32 	%f53, [%rd13+8];
	fma.rn.f32 	%f54, %f52, %f53, %f51;
	ld.global.f32 	%f55, [%rd11+12];
	ld.global.f32 	%f56, [%rd13+12];
	fma.rn.f32 	%f57, %f55, %f56, %f54;
	ld.global.f32 	%f58, [%rd11+16];
	ld.global.f32 	%f59, [%rd13+16];
	fma.rn.f32 	%f60, %f58, %f59, %f57;
	ld.global.f32 	%f61, [%rd11+20];
	ld.global.f32 	%f62, [%rd13+20];
	fma.rn.f32 	%f63, %f61, %f62, %f60;
	ld.global.f32 	%f64, [%rd11+24];
	ld.global.f32 	%f65, [%rd13+24];
	fma.rn.f32 	%f66, %f64, %f65, %f63;
	ld.global.f32 	%f67, [%rd11+28];
	ld.global.f32 	%f68, [%rd13+28];
	fma.rn.f32 	%f121, %f67, %f68, %f66;
	add.s32 	%r65, %r65, 16;
	add.s32 	%r64, %r64, 16;
	add.s32 	%r63, %r63, 16;
	setp.ne.s32 	%p7, %r65, 0;
	mov.u32 	%r67, %r6;
	@%p7 bra 	$L__BB0_7;
$L__BB0_8:
	setp.eq.s32 	%p8, %r4, 0;
	@%p8 bra 	$L__BB0_18;
	add.s32 	%r50, %r4, -1;
	setp.lt.u32 	%p9, %r50, 7;
	@%p9 bra 	$L__BB0_11;
	add.s32 	%r51, %r15, %r67;
	add.s32 	%r52, %r67, %r16;
	mul.wide.s32 	%rd14, %r51, 4;
	add.s64 	%rd15, %rd2, %rd14;
	ld.global.f32 	%f70, [%rd15];
	mul.wide.s32 	%rd16, %r52, 4;
	add.s64 	%rd17, %rd1, %rd16;
	ld.global.f32 	%f71, [%rd17];
	fma.rn.f32 	%f72, %f70, %f71, %f121;
	ld.global.f32 	%f73, [%rd15+4];
	ld.global.f32 	%f74, [%rd17+4];
	fma.rn.f32 	%f75, %f73, %f74, %f72;
	ld.global.f32 	%f76, [%rd15+8];
	ld.global.f32 	%f77, [%rd17+8];
	fma.rn.f32 	%f78, %f76, %f77, %f75;
	ld.global.f32 	%f79, [%rd15+12];
	ld.global.f32 	%f80, [%rd17+12];
	fma.rn.f32 	%f81, %f79, %f80, %f78;
	ld.global.f32 	%f82, [%rd15+16];
	ld.global.f32 	%f83, [%rd17+16];
	fma.rn.f32 	%f84, %f82, %f83, %f81;
	ld.global.f32 	%f85, [%rd15+20];
	ld.global.f32 	%f86, [%rd17+20];
	fma.rn.f32 	%f87, %f85, %f86, %f84;
	ld.global.f32 	%f88, [%rd15+24];
	ld.global.f32 	%f89, [%rd17+24];
	fma.rn.f32 	%f90, %f88, %f89, %f87;
	ld.global.f32 	%f91, [%rd15+28];
	ld.global.f32 	%f92, [%rd17+28];
	fma.rn.f32 	%f121, %f91, %f92, %f90;
	add.s32 	%r67, %r67, 8;
$L__BB0_11:
	setp.eq.s32 	%p10, %r5, 0;
	@%p10 bra 	$L__BB0_18;
	add.s32 	%r53, %r5, -1;
	setp.lt.u32 	%p11, %r53, 3;
	@%p11 bra 	$L__BB0_14;
	add.s32 	%r54, %r15, %r67;
	add.s32 	%r55, %r67, %r16;
	mul.wide.s32 	%rd18, %r54, 4;
	add.s64 	%rd19, %rd2, %rd18;
	ld.global.f32 	%f94, [%rd19];
	mul.wide.s32 	%rd20, %r55, 4;
	add.s64 	%rd21, %rd1, %rd20;
	ld.global.f32 	%f95, [%rd21];
	fma.rn.f32 	%f96, %f94, %f95, %f121;
	ld.global.f32 	%f97, [%rd19+4];
	ld.global.f32 	%f98, [%rd21+4];
	fma.rn.f32 	%f99, %f97, %f98, %f96;
	ld.global.f32 	%f100, [%rd19+8];
	ld.global.f32 	%f101, [%rd21+8];
	fma.rn.f32 	%f102, %f100, %f101, %f99;
	ld.global.f32 	%f103, [%rd19+12];
	ld.global.f32 	%f104, [%rd21+12];
	fma.rn.f32 	%f121, %f103, %f104, %f102;
	add.s32 	%r67, %r67, 4;
$L__BB0_14:
	setp.eq.s32 	%p12, %r7, 0;
	@%p12 bra 	$L__BB0_18;
	setp.eq.s32 	%p13, %r7, 1;
	add.s32 	%r56, %r15, %r67;
	add.s32 	%r57, %r67, %r16;
	mul.wide.s32 	%rd22, %r56, 4;
	add.s64 	%rd5, %rd2, %rd22;
	ld.global.f32 	%f105, [%rd5];
	mul.wide.s32 	%rd23, %r57, 4;
	add.s64 	%rd6, %rd1, %rd23;
	ld.global.f32 	%f106, [%rd6];
	fma.rn.f32 	%f121, %f105, %f106, %f121;
	@%p13 bra 	$L__BB0_18;
	setp.eq.s32 	%p14, %r7, 2;
	ld.global.f32 	%f107, [%rd5+4];
	ld.global.f32 	%f108, [%rd6+4];
	fma.rn.f32 	%f121, %f107, %f108, %f121;
	@%p14 bra 	$L__BB0_18;
	ld.global.f32 	%f109, [%rd5+8];
	ld.global.f32 	%f110, [%rd6+8];
	fma.rn.f32 	%f121, %f109, %f110, %f121;
$L__BB0_18:
	add.s32 	%r62, %r62, 1;
	setp.ne.s32 	%p15, %r62, %r33;
	@%p15 bra 	$L__BB0_5;
	add.s32 	%r61, %r61, 1;
	setp.ne.s32 	%p16, %r61, %r30;
	@%p16 bra 	$L__BB0_4;
$L__BB0_20:
	ld.param.u64 	%rd27, [_Z12conv_forwardPKfS0_Pfiiiiiii_param_2];
	mad.lo.s32 	%r58, %r3, 225, %r1;
	mad.lo.s32 	%r59, %r42, 15, %r58;
	cvta.to.global.u64 	%rd24, %rd27;
	mul.wide.s32 	%rd25, %r59, 4;
	add.s64 	%rd26, %rd24, %rd25;
	st.global.f32 	[%rd26], %f121;
$L__BB0_21:
	ret;

}
	// .globl	_Z16conv_weight_gradPKfS0_Pfiiiiiii
.visible .entry _Z16conv_weight_gradPKfS0_Pfiiiiiii(
	.param .u64 .ptr .align 1 _Z16conv_weight_gradPKfS0_Pfiiiiiii_param_0,
	.param .u64 .ptr .align 1 _Z16conv_weight_gradPKfS0_Pfiiiiiii_param_1,
	.param .u64 .ptr .align 1 _Z16conv_weight_gradPKfS0_Pfiiiiiii_param_2,
	.param .u32 _Z16conv_weight_gradPKfS0_Pfiiiiiii_param_3,
	.param .u32 _Z16conv_weight_gradPKfS0_Pfiiiiiii_param_4,
	.param .u32 _Z16conv_weight_gradPKfS0_Pfiiiiiii_param_5,
	.param .u32 _Z16conv_weight_gradPKfS0_Pfiiiiiii_param_6,
	.param .u32 _Z16conv_weight_gradPKfS0_Pfiiiiiii_param_7,
	.param .u32 _Z16conv_weight_gradPKfS0_Pfiiiiiii_param_8,
	.param .u32 _Z16conv_weight_gradPKfS0_Pfiiiiiii_param_9
)
{
	.reg .pred 	%p<5>;
	.reg .b32 	%r<25>;
	.reg .b32 	%f<49>;
	.reg .b64 	%rd<32>;

	ld.param.u64 	%rd5, [_Z16conv_weight_gradPKfS0_Pfiiiiiii_param_0];
	ld.param.u64 	%rd6, [_Z16conv_weight_gradPKfS0_Pfiiiiiii_param_1];
	ld.param.u64 	%rd7, [_Z16conv_weight_gradPKfS0_Pfiiiiiii_param_2];
	ld.param.u32 	%r11, [_Z16conv_weight_gradPKfS0_Pfiiiiiii_param_3];
	ld.param.u32 	%r12, [_Z16conv_weight_gradPKfS0_Pfiiiiiii_param_5];
	ld.param.u32 	%r13, [_Z16conv_weight_gradPKfS0_Pfiiiiiii_param_6];
	ld.param.u32 	%r14, [_Z16conv_weight_gradPKfS0_Pfiiiiiii_param_7];
	ld.param.u32 	%r15, [_Z16conv_weight_gradPKfS0_Pfiiiiiii_param_8];
	ld.param.u32 	%r16, [_Z16conv_weight_gradPKfS0_Pfiiiiiii_param_9];
	mov.u32 	%r1, %ctaid.x;
	mov.u32 	%r2, %ctaid.y;
	mov.u32 	%r3, %tid.y;
	mov.u32 	%r4, %tid.x;
	setp.ge.s32 	%p1, %r3, %r14;
	setp.ge.s32 	%p2, %r4, %r15;
	or.pred  	%p3, %p1, %p2;
	@%p3 bra 	$L__BB1_4;
	mul.lo.s32 	%r18, %r1, 225;
	mad.lo.s32 	%r19, %r12, %r2, %r3;
	mad.lo.s32 	%r23, %r13, %r19, %r4;
	mul.lo.s32 	%r6, %r16, %r13;
	mul.wide.u32 	%rd8, %r18, 4;
	cvta.to.global.u64 	%rd9, %rd6;
	add.s64 	%rd10, %rd8, %rd9;
	add.s64 	%rd31, %rd10, 28;
	cvta.to.global.u64 	%rd2, %rd5;
	mov.f32 	%f48, 0f00000000;
	mov.b32 	%r24, 0;
	mul.wide.s32 	%rd13, %r16, 4;
$L__BB1_2:
	mul.wide.s32 	%rd11, %r23, 4;
	add.s64 	%rd12, %rd2, %rd11;
	ld.global.f32 	%f4, [%rd12];
	ld.global.f32 	%f5, [%rd31+-28];
	fma.rn.f32 	%f6, %f4, %f5, %f48;
	add.s64 	%rd14, %rd12, %rd13;
	ld.global.f32 	%f7, [%rd14];
	ld.global.f32 	%f8, [%rd31+-24];
	fma.rn.f32 	%f9, %f7, %f8, %f6;
	add.s64 	%rd15, %rd14, %rd13;
	ld.global.f32 	%f10, [%rd15];
	ld.global.f32 	%f11, [%rd31+-20];
	fma.rn.f32 	%f12, %f10, %f11, %f9;
	add.s64 	%rd16, %rd15, %rd13;
	ld.global.f32 	%f13, [%rd16];
	ld.global.f32 	%f14, [%rd31+-16];
	fma.rn.f32 	%f15, %f13, %f14, %f12;
	add.s64 	%rd17, %rd16, %rd13;
	ld.global.f32 	%f16, [%rd17];
	ld.global.f32 	%f17, [%rd31+-12];
	fma.rn.f32 	%f18, %f16, %f17, %f15;
	add.s64 	%rd18, %rd17, %rd13;
	ld.global.f32 	%f19, [%rd18];
	ld.global.f32 	%f20, [%rd31+-8];
	fma.rn.f32 	%f21, %f19, %f20, %f18;
	add.s64 	%rd19, %rd18, %rd13;
	ld.global.f32 	%f22, [%rd19];
	ld.global.f32 	%f23, [%rd31+-4];
	fma.rn.f32 	%f24, %f22, %f23, %f21;
	add.s64 	%rd20, %rd19, %rd13;
	ld.global.f32 	%f25, [%rd20];
	ld.global.f32 	%f26, [%rd31];
	fma.rn.f32 	%f27, %f25, %f26, %f24;
	add.s64 	%rd21, %rd20, %rd13;
	ld.global.f32 	%f28, [%rd21];
	ld.global.f32 	%f29, [%rd31+4];
	fma.rn.f32 	%f30, %f28, %f29, %f27;
	add.s64 	%rd22, %rd21, %rd13;
	ld.global.f32 	%f31, [%rd22];
	ld.global.f32 	%f32, [%rd31+8];
	fma.rn.f32 	%f33, %f31, %f32, %f30;
	add.s64 	%rd23, %rd22, %rd13;
	ld.global.f32 	%f34, [%rd23];
	ld.global.f32 	%f35, [%rd31+12];
	fma.rn.f32 	%f36, %f34, %f35, %f33;
	add.s64 	%rd24, %rd23, %rd13;
	ld.global.f32 	%f37, [%rd24];
	ld.global.f32 	%f38, [%rd31+16];
	fma.rn.f32 	%f39, %f37, %f38, %f36;
	add.s64 	%rd25, %rd24, %rd13;
	ld.global.f32 	%f40, [%rd25];
	ld.global.f32 	%f41, [%rd31+20];
	fma.rn.f32 	%f42, %f40, %f41, %f39;
	add.s64 	%rd26, %rd25, %rd13;
	ld.global.f32 	%f43, [%rd26];
	ld.global.f32 	%f44, [%rd31+24];
	fma.rn.f32 	%f45, %f43, %f44, %f42;
	add.s64 	%rd27, %rd26, %rd13;
	ld.global.f32 	%f46, [%rd27];
	ld.global.f32 	%f47, [%rd31+28];
	fma.rn.f32 	%f48, %f46, %f47, %f45;
	add.s32 	%r24, %r24, 1;
	add.s32 	%r23, %r23, %r6;
	add.s64 	%rd31, %rd31, 60;
	setp.ne.s32 	%p4, %r24, 15;
	@%p4 bra 	$L__BB1_2;
	mad.lo.s32 	%r20, %r11, %r1, %r2;
	mad.lo.s32 	%r21, %r20, %r14, %r3;
	mad.lo.s32 	%r22, %r21, %r15, %r4;
	cvta.to.global.u64 	%rd28, %rd7;
	mul.wide.s32 	%rd29, %r22, 4;
	add.s64 	%rd30, %rd28, %rd29;
	st.global.f32 	[%rd30], %f48;
$L__BB1_4:
	ret;

}
	// .globl	_Z14update_weightsPfPKffi
.visible .entry _Z14update_weightsPfPKffi(
	.param .u64 .ptr .align 1 _Z14update_weightsPfPKffi_param_0,
	.param .u64 .ptr .align 1 _Z14update_weightsPfPKffi_param_1,
	.param .f32 _Z14update_weightsPfPKffi_param_2,
	.param .u32 _Z14update_weightsPfPKffi_param_3
)
{
	.reg .pred 	%p<2>;
	.reg .b32 	%r<6>;
	.reg .b32 	%f<6>;
	.reg .b64 	%rd<8>;

	ld.param.u64 	%rd1, [_Z14update_weightsPfPKffi_param_0];
	ld.param.u64 	%rd2, [_Z14update_weightsPfPKffi_param_1];
	ld.param.f32 	%f1, [_Z14update_weightsPfPKffi_param_2];
	ld.param.u32 	%r2, [_Z14update_weightsPfPKffi_param_3];
	mov.u32 	%r3, %ctaid.x;
	mov.u32 	%r4, %ntid.x;
	mov.u32 	%r5, %tid.x;
	mad.lo.s32 	%r1, %r3, %r4, %r5;
	setp.ge.s32 	%p1, %r1, %r2;
	@%p1 bra 	$L__BB2_2;
	cvta.to.global.u64 	%rd3, %rd1;
	cvta.to.global.u64 	%rd4, %rd2;
	mul.wide.s32 	%rd5, %r1, 4;
	add.s64 	%rd6, %rd3, %rd5;
	ld.global.f32 	%f2, [%rd6];
	add.s64 	%rd7, %rd4, %rd5;
	ld.global.f32 	%f3, [%rd7];
	mul.f32 	%f4, %f1, %f3;
	sub.f32 	%f5, %f2, %f4;
	st.global.f32 	[%rd6], %f5;
$L__BB2_2:
	ret;

}
	// .globl	_Z16max_pool_forwardPKfPfiiiii
.visible .entry _Z16max_pool_forwardPKfPfiiiii(
	.param .u64 .ptr .align 1 _Z16max_pool_forwardPKfPfiiiii_param_0,
	.param .u64 .ptr .align 1 _Z16max_pool_forwardPKfPfiiiii_param_1,
	.param .u32 _Z16max_pool_forwardPKfPfiiiii_param_2,
	.param .u32 _Z16max_pool_forwardPKfPfiiiii_param_3,
	.param .u32 _Z16max_pool_forwardPKfPfiiiii_param_4,
	.param .u32 _Z16max_pool_forwardPKfPfiiiii_param_5,
	.param .u32 _Z16max_pool_forwardPKfPfiiiii_param_6
)
{
	.reg .pred 	%p<46>;
	.reg .b32 	%r<51>;
	.reg .b32 	%f<87>;
	.reg .b64 	%rd<16>;

	ld.param.u64 	%rd5, [_Z16max_pool_forwardPKfPfiiiii_param_0];
	ld.param.u64 	%rd4, [_Z16max_pool_forwardPKfPfiiiii_param_1];
	ld.param.u32 	%r25, [_Z16max_pool_forwardPKfPfiiiii_param_3];
	ld.param.u32 	%r26, [_Z16max_pool_forwardPKfPfiiiii_param_4];
	ld.param.u32 	%r27, [_Z16max_pool_forwardPKfPfiiiii_param_5];
	ld.param.u32 	%r28, [_Z16max_pool_forwardPKfPfiiiii_param_6];
	cvta.to.global.u64 	%rd1, %rd5;
	mov.u32 	%r29, %ctaid.x;
	mov.u32 	%r30, %ntid.x;
	mov.u32 	%r31, %tid.x;
	mad.lo.s32 	%r1, %r29, %r30, %r31;
	mov.u32 	%r32, %ctaid.y;
	mov.u32 	%r33, %ntid.y;
	mov.u32 	%r34, %tid.y;
	mad.lo.s32 	%r35, %r32, %r33, %r34;
	mov.u32 	%r3, %ctaid.z;
	setp.gt.s32 	%p1, %r1, 6;
	setp.gt.u32 	%p2, %r35, 6;
	or.pred  	%p3, %p1, %p2;
	@%p3 bra 	$L__BB3_19;
	setp.lt.s32 	%p4, %r27, 1;
	mov.f32 	%f85, 0fFF7FFFFF;
	@%p4 bra 	$L__BB3_18;
	mul.lo.s32 	%r4, %r28, %r1;
	mul.lo.s32 	%r37, %r25, %r3;
	mad.lo.s32 	%r5, %r28, %r35, %r37;
	and.b32  	%r6, %r27, 15;
	add.s32 	%r7, %r6, -1;
	and.b32  	%r8, %r27, 7;
	add.s32 	%r9, %r8, -1;
	and.b32  	%r10, %r27, 2147483632;
	and.b32  	%r11, %r27, 3;
	neg.s32 	%r12, %r10;
	add.s64 	%rd2, %rd1, 32;
	mov.f32 	%f85, 0fFF7FFFFF;
	mov.b32 	%r45, 0;
$L__BB3_3:
	setp.lt.u32 	%p5, %r27, 16;
	add.s32 	%r39, %r5, %r45;
	mad.lo.s32 	%r14, %r39, %r26, %r4;
	mov.b32 	%r49, 0;
	@%p5 bra 	$L__BB3_6;
	mov.u32 	%r46, %r14;
	mov.u32 	%r47, %r12;
$L__BB3_5:
	.pragma "nounroll";
	mul.wide.s32 	%rd6, %r46, 4;
	add.s64 	%rd7, %rd2, %rd6;
	ld.global.f32 	%f20, [%rd7+-32];
	setp.gt.f32 	%p6, %f20, %f85;
	selp.f32 	%f21, %f20, %f85, %p6;
	ld.global.f32 	%f22, [%rd7+-28];
	setp.gt.f32 	%p7, %f22, %f21;
	selp.f32 	%f23, %f22, %f21, %p7;
	ld.global.f32 	%f24, [%rd7+-24];
	setp.gt.f32 	%p8, %f24, %f23;
	selp.f32 	%f25, %f24, %f23, %p8;
	ld.global.f32 	%f26, [%rd7+-20];
	setp.gt.f32 	%p9, %f26, %f25;
	selp.f32 	%f27, %f26, %f25, %p9;
	ld.global.f32 	%f28, [%rd7+-16];
	setp.gt.f32 	%p10, %f28, %f27;
	selp.f32 	%f29, %f28, %f27, %p10;
	ld.global.f32 	%f30, [%rd7+-12];
	setp.gt.f32 	%p11, %f30, %f29;
	selp.f32 	%f31, %f30, %f29, %p11;
	ld.global.f32 	%f32, [%rd7+-8];
	setp.gt.f32 	%p12, %f32, %f31;
	selp.f32 	%f33, %f32, %f31, %p12;
	ld.global.f32 	%f34, [%rd7+-4];
	setp.gt.f32 	%p13, %f34, %f33;
	selp.f32 	%f35, %f34, %f33, %p13;
	ld.global.f32 	%f36, [%rd7];
	setp.gt.f32 	%p14, %f36, %f35;
	selp.f32 	%f37, %f36, %f35, %p14;
	ld.global.f32 	%f38, [%rd7+4];
	setp.gt.f32 	%p15, %f38, %f37;
	selp.f32 	%f39, %f38, %f37, %p15;
	ld.global.f32 	%f40, [%rd7+8];
	setp.gt.f32 	%p16, %f40, %f39;
	selp.f32 	%f41, %f40, %f39, %p16;
	ld.global.f32 	%f42, [%rd7+12];
	setp.gt.f32 	%p17, %f42, %f41;
	selp.f32 	%f43, %f42, %f41, %p17;
	ld.global.f32 	%f44, [%rd7+16];
	setp.gt.f32 	%p18, %f44, %f43;
	selp.f32 	%f45, %f44, %f43, %p18;
	ld.global.f32 	%f46, [%rd7+20];
	setp.gt.f32 	%p19, %f46, %f45;
	selp.f32 	%f47, %f46, %f45, %p19;
	ld.global.f32 	%f48, [%rd7+24];
	setp.gt.f32 	%p20, %f48, %f47;
	selp.f32 	%f49, %f48, %f47, %p20;
	ld.global.f32 	%f50, [%rd7+28];
	setp.gt.f32 	%p21, %f50, %f49;
	selp.f32 	%f85, %f50, %f49, %p21;
	add.s32 	%r47, %r47, 16;
	add.s32 	%r46, %r46, 16;
	setp.ne.s32 	%p22, %r47, 0;
	mov.u32 	%r49, %r10;
	@%p22 bra 	$L__BB3_5;
$L__BB3_6:
	setp.eq.s32 	%p23, %r6, 0;
	@%p23 bra 	$L__BB3_17;
	setp.lt.u32 	%p24, %r7, 7;
	@%p24 bra 	$L__BB3_9;
	add.s32 	%r40, %r14, %r49;
	mul.wide.s32 	%rd8, %r40, 4;
	add.s64 	%rd9, %rd1, %rd8;
	ld.global.f32 	%f52, [%rd9];
	setp.gt.f32 	%p25, %f52, %f85;
	selp.f32 	%f53, %f52, %f85, %p25;
	ld.global.f32 	%f54, [%rd9+4];
	setp.gt.f32 	%p26, %f54, %f53;
	selp.f32 	%f55, %f54, %f53, %p26;
	ld.global.f32 	%f56, [%rd9+8];
	setp.gt.f32 	%p27, %f56, %f55;
	selp.f32 	%f57, %f56, %f55, %p27;
	ld.global.f32 	%f58, [%rd9+12];
	setp.gt.f32 	%p28, %f58, %f57;
	selp.f32 	%f59, %f58, %f57, %p28;
	ld.global.f32 	%f60, [%rd9+16];
	setp.gt.f32 	%p29, %f60, %f59;
	selp.f32 	%f61, %f60, %f59, %p29;
	ld.global.f32 	%f62, [%rd9+20];
	setp.gt.f32 	%p30, %f62, %f61;
	selp.f32 	%f63, %f62, %f61, %p30;
	ld.global.f32 	%f64, [%rd9+24];
	setp.gt.f32 	%p31, %f64, %f63;
	selp.f32 	%f65, %f64, %f63, %p31;
	ld.global.f32 	%f66, [%rd9+28];
	setp.gt.f32 	%p32, %f66, %f65;
	selp.f32 	%f85, %f66, %f65, %p32;
	add.s32 	%r49, %r49, 8;
$L__BB3_9:
	setp.eq.s32 	%p33, %r8, 0;
	@%p33 bra 	$L__BB3_17;
	setp.lt.u32 	%p34, %r9, 3;
	@%p34 bra 	$L__BB3_12;
	add.s32 	%r41, %r14, %r49;
	mul.wide.s32 	%rd10, %r41, 4;
	add.s64 	%rd11, %rd1, %rd10;
	ld.global.f32 	%f68, [%rd11];
	setp.gt.f32 	%p35, %f68, %f85;
	selp.f32 	%f69, %f68, %f85, %p35;
	ld.global.f32 	%f70, [%rd11+4];
	setp.gt.f32 	%p36, %f70, %f69;
	selp.f32 	%f71, %f70, %f69, %p36;
	ld.global.f32 	%f72, [%rd11+8];
	setp.gt.f32 	%p37, %f72, %f71;
	selp.f32 	%f73, %f72, %f71, %p37;
	ld.global.f32 	%f74, [%rd11+12];
	setp.gt.f32 	%p38, %f74, %f73;
	selp.f32 	%f85, %f74, %f73, %p38;
	add.s32 	%r49, %r49, 4;
$L__BB3_12:
	setp.eq.s32 	%p39, %r11, 0;
	@%p39 bra 	$L__BB3_17;
	setp.eq.s32 	%p40, %r11, 1;
	add.s32 	%r42, %r14, %r49;
	mul.wide.s32 	%rd12, %r42, 4;
	add.s64 	%rd3, %rd1, %rd12;
	ld.global.f32 	%f75, [%rd3];
	setp.gt.f32 	%p41, %f75, %f85;
	selp.f32 	%f85, %f75, %f85, %p41;
	@%p40 bra 	$L__BB3_17;
	setp.eq.s32 	%p42, %r11, 2;
	ld.global.f32 	%f76, [%rd3+4];
	setp.gt.f32 	%p43, %f76, %f85;
	selp.f32 	%f85, %f76, %f85, %p43;
	@%p42 bra 	$L__BB3_17;
	ld.global.f32 	%f14, [%rd3+8];
	setp.leu.f32 	%p44, %f14, %f85;
	@%p44 bra 	$L__BB3_17;
	mov.f32 	%f85, %f14;
$L__BB3_17:
	add.s32 	%r45, %r45, 1;
	setp.ne.s32 	%p45, %r45, %r27;
	@%p45 bra 	$L__BB3_3;
$L__BB3_18:
	mad.lo.s32 	%r43, %r3, 49, %r1;
	mad.lo.s32 	%r44, %r35, 7, %r43;
	cvta.to.global.u64 	%rd13, %rd4;
	mul.wide.s32 	%rd14, %r44, 4;
	add.s64 	%rd15, %rd13, %rd14;
	st.global.f32 	[%rd15], %f85;
$L__BB3_19:
	ret;

}
	// .globl	_Z16avg_pool_forwardPKfPfiiiii
.visible .entry _Z16avg_pool_forwardPKfPfiiiii(
	.param .u64 .ptr .align 1 _Z16avg_pool_forwardPKfPfiiiii_param_0,
	.param .u64 .ptr .align 1 _Z16avg_pool_forwardPKfPfiiiii_param_1,
	.param .u32 _Z16avg_pool_forwardPKfPfiiiii_param_2,
	.param .u32 _Z16avg_pool_forwardPKfPfiiiii_param_3,
	.param .u32 _Z16avg_pool_forwardPKfPfiiiii_param_4,
	.param .u32 _Z16avg_pool_forwardPKfPfiiiii_param_5,
	.param .u32 _Z16avg_pool_forwardPKfPfiiiii_param_6
)
{
	.reg .pred 	%p<15>;
	.reg .b32 	%r<52>;
	.reg .b32 	%f<90>;
	.reg .b64 	%rd<16>;

	ld.param.u64 	%rd5, [_Z16avg_pool_forwardPKfPfiiiii_param_0];
	ld.param.u64 	%rd4, [_Z16avg_pool_forwardPKfPfiiiii_param_1];
	ld.param.u32 	%r25, [_Z16avg_pool_forwardPKfPfiiiii_param_3];
	ld.param.u32 	%r26, [_Z16avg_pool_forwardPKfPfiiiii_param_4];
	ld.param.u32 	%r27, [_Z16avg_pool_forwardPKfPfiiiii_param_5];
	ld.param.u32 	%r28, [_Z16avg_pool_forwardPKfPfiiiii_param_6];
	cvta.to.global.u64 	%rd1, %rd5;
	mov.u32 	%r29, %ctaid.x;
	mov.u32 	%r30, %ntid.x;
	mov.u32 	%r31, %tid.x;
	mad.lo.s32 	%r1, %r29, %r30, %r31;
	mov.u32 	%r32, %ctaid.y;
	mov.u32 	%r33, %ntid.y;
	mov.u32 	%r34, %tid.y;
	mad.lo.s32 	%r35, %r32, %r33, %r34;
	mov.u32 	%r3, %ctaid.z;
	setp.gt.s32 	%p1, %r1, 6;
	setp.gt.u32 	%p2, %r35, 6;
	or.pred  	%p3, %p1, %p2;
	@%p3 bra 	$L__BB4_18;
	setp.lt.s32 	%p4, %r27, 1;
	mov.f32 	%f88, 0f00000000;
	@%p4 bra 	$L__BB4_17;
	mul.lo.s32 	%r4, %r28, %r1;
	mul.lo.s32 	%r37, %r25, %r3;
	mad.lo.s32 	%r5, %r28, %r35, %r37;
	and.b32  	%r6, %r27, 15;
	add.s32 	%r7, %r6, -1;
	and.b32  	%r8, %r27, 7;
	add.s32 	%r9, %r8, -1;
	and.b32  	%r10, %r27, 2147483632;
	and.b32  	%r11, %r27, 3;
	neg.s32 	%r12, %r10;
	add.s64 	%rd2, %rd1, 32;
	mov.f32 	%f88, 0f00000000;
	mov.b32 	%r46, 0;
$L__BB4_3:
	setp.lt.u32 	%p5, %r27, 16;
	add.s32 	%r39, %r5, %r46;
	mad.lo.s32 	%r14, %r39, %r26, %r4;
	mov.b32 	%r50, 0;
	@%p5 bra 	$L__BB4_6;
	mov.u32 	%r47, %r14;
	mov.u32 	%r48, %r12;
$L__BB4_5:
	.pragma "nounroll";
	mul.wide.s32 	%rd6, %r47, 4;
	add.s64 	%rd7, %rd2, %rd6;
	ld.global.f32 	%f20, [%rd7+-32];
	add.f32 	%f21, %f88, %f20;
	ld.global.f32 	%f22, [%rd7+-28];
	add.f32 	%f23, %f21, %f22;
	ld.global.f32 	%f24, [%rd7+-24];
	add.f32 	%f25, %f23, %f24;
	ld.global.f32 	%f26, [%rd7+-20];
	add.f32 	%f27, %f25, %f26;
	ld.global.f32 	%f28, [%rd7+-16];
	add.f32 	%f29, %f27, %f28;
	ld.global.f32 	%f30, [%rd7+-12];
	add.f32 	%f31, %f29, %f30;
	ld.global.f32 	%f32, [%rd7+-8];
	add.f32 	%f33, %f31, %f32;
	ld.global.f32 	%f34, [%rd7+-4];
	add.f32 	%f35, %f33, %f34;
	ld.global.f32 	%f36, [%rd7];
	add.f32 	%f37, %f35, %f36;
	ld.global.f32 	%f38, [%rd7+4];
	add.f32 	%f39, %f37, %f38;
	ld.global.f32 	%f40, [%rd7+8];
	add.f32 	%f41, %f39, %f40;
	ld.global.f32 	%f42, [%rd7+12];
	add.f32 	%f43, %f41, %f42;
	ld.global.f32 	%f44, [%rd7+16];
	add.f32 	%f45, %f43, %f44;
	ld.global.f32 	%f46, [%rd7+20];
	add.f32 	%f47, %f45, %f46;
	ld.global.f32 	%f48, [%rd7+24];
	add.f32 	%f49, %f47, %f48;
	ld.global.f32 	%f50, [%rd7+28];
	add.f32 	%f88, %f49, %f50;
	add.s32 	%r48, %r48, 16;
	add.s32 	%r47, %r47, 16;
	setp.ne.s32 	%p6, %r48, 0;
	mov.u32 	%r50, %r10;
	@%p6 bra 	$L__BB4_5;
$L__BB4_6:
	setp.eq.s32 	%p7, %r6, 0;
	@%p7 bra 	$L__BB4_16;
	setp.lt.u32 	%p8, %r7, 7;
	@%p8 bra 	$L__BB4_9;
	add.s32 	%r40, %r14, %r50;
	mul.wide.s32 	%rd8, %r40, 4;
	add.s64 	%rd9, %rd1, %rd8;
	ld.global.f32 	%f52, [%rd9];
	add.f32 	%f53, %f88, %f52;
	ld.global.f32 	%f54, [%rd9+4];
	add.f32 	%f55, %f53, %f54;
	ld.global.f32 	%f56, [%rd9+8];
	add.f32 	%f57, %f55, %f56;
	ld.global.f32 	%f58, [%rd9+12];
	add.f32 	%f59, %f57, %f58;
	ld.global.f32 	%f60, [%rd9+16];
	add.f32 	%f61, %f59, %f60;
	ld.global.f32 	%f62, [%rd9+20];
	add.f32 	%f63, %f61, %f62;
	ld.global.f32 	%f64, [%rd9+24];
	add.f32 	%f65, %f63, %f64;
	ld.global.f32 	%f66, [%rd9+28];
	add.f32 	%f88, %f65, %f66;
	add.s32 	%r50, %r50, 8;
$L__BB4_9:
	setp.eq.s32 	%p9, %r8, 0;
	@%p9 bra 	$L__BB4_16;
	setp.lt.u32 	%p10, %r9, 3;
	@%p10 bra 	$L__BB4_12;
	add.s32 	%r41, %r14, %r50;
	mul.wide.s32 	%rd10, %r41, 4;
	add.s64 	%rd11, %rd1, %rd10;
	ld.global.f32 	%f68, [%rd11];
	add.f32 	%f69, %f88, %f68;
	ld.global.f32 	%f70, [%rd11+4];
	add.f32 	%f71, %f69, %f70;
	ld.global.f32 	%f72, [%rd11+8];
	add.f32 	%f73, %f71, %f72;
	ld.global.f32 	%f74, [%rd11+12];
	add.f32 	%f88, %f73, %f74;
	add.s32 	%r50, %r50, 4;
$L__BB4_12:
	setp.eq.s32 	%p11, %r11, 0;
	@%p11 bra 	$L__BB4_16;
	setp.eq.s32 	%p12, %r11, 1;
	add.s32 	%r42, %r14, %r50;
	mul.wide.s32 	%rd12, %r42, 4;
	add.s64 	%rd3, %rd1, %rd12;
	ld.global.f32 	%f75, [%rd3];
	add.f32 	%f88, %f88, %f75;
	@%p12 bra 	$L__BB4_16;
	setp.eq.s32 	%p13, %r11, 2;
	ld.global.f32 	%f76, [%rd3+4];
	add.f32 	%f88, %f88, %f76;
	@%p13 bra 	$L__BB4_16;
	ld.global.f32 	%f77, [%rd3+8];
	add.f32 	%f88, %f88, %f77;
$L__BB4_16:
	add.s32 	%r46, %r46, 1;
	setp.ne.s32 	%p14, %r46, %r27;
	@%p14 bra 	$L__BB4_3;
$L__BB4_17:
	mad.lo.s32 	%r43, %r3, 49, %r1;
	mad.lo.s32 	%r44, %r35, 7, %r43;
	mul.lo.s32 	%r45, %r27, %r27;
	cvt.rn.f32.u32 	%f78, %r45;
	div.rn.f32 	%f79, %f88, %f78;
	cvta.to.global.u64 	%rd13, %rd4;
	mul.wide.s32 	%rd14, %r44, 4;
	add.s64 	%rd15, %rd13, %rd14;
	st.global.f32 	[%rd15], %f79;
$L__BB4_18:
	ret;

}
	// .globl	_Z18batch_norm_forwardPKfPfiiS0_S0_f
.visible .entry _Z18batch_norm_forwardPKfPfiiS0_S0_f(
	.param .u64 .ptr .align 1 _Z18batch_norm_forwardPKfPfiiS0_S0_f_param_0,
	.param .u64 .ptr .align 1 _Z18batch_norm_forwardPKfPfiiS0_S0_f_param_1,
	.param .u32 _Z18batch_norm_forwardPKfPfiiS0_S0_f_param_2,
	.param .u32 _Z18batch_norm_forwardPKfPfiiS0_S0_f_param_3,
	.param .u64 .ptr .align 1 _Z18batch_norm_forwardPKfPfiiS0_S0_f_param_4,
	.param .u64 .ptr .align 1 _Z18batch_norm_forwardPKfPfiiS0_S0_f_param_5,
	.param .f32 _Z18batch_norm_forwardPKfPfiiS0_S0_f_param_6
)
{
	.reg .pred 	%p<29>;
	.reg .b32 	%r<93>;
	.reg .b32 	%f<291>;
	.reg .b64 	%rd<44>;

	ld.param.u64 	%rd11, [_Z18batch_norm_forwardPKfPfiiS0_S0_f_param_0];
	ld.param.u64 	%rd12, [_Z18batch_norm_forwardPKfPfiiS0_S0_f_param_1];
	ld.param.u32 	%r59, [_Z18batch_norm_forwardPKfPfiiS0_S0_f_param_2];
	ld.param.u32 	%r58, [_Z18batch_norm_forwardPKfPfiiS0_S0_f_param_3];
	ld.param.u64 	%rd9, [_Z18batch_norm_forwardPKfPfiiS0_S0_f_param_4];
	ld.param.u64 	%rd10, [_Z18batch_norm_forwardPKfPfiiS0_S0_f_param_5];
	ld.param.f32 	%f30, [_Z18batch_norm_forwardPKfPfiiS0_S0_f_param_6];
	cvta.to.global.u64 	%rd1, %rd12;
	cvta.to.global.u64 	%rd2, %rd11;
	mov.u32 	%r60, %ctaid.x;
	mov.u32 	%r61, %ntid.x;
	mov.u32 	%r62, %tid.x;
	mad.lo.s32 	%r1, %r60, %r61, %r62;
	setp.ge.s32 	%p1, %r1, %r59;
	@%p1 bra 	$L__BB5_39;
	setp.lt.s32 	%p2, %r58, 1;
	mov.f32 	%f281, 0f00000000;
	@%p2 bra 	$L__BB5_14;
	mul.lo.s32 	%r2, %r58, %r1;
	and.b32  	%r3, %r58, 15;
	setp.lt.u32 	%p3, %r58, 16;
	mov.f32 	%f281, 0f00000000;
	mov.b32 	%r77, 0;
	@%p3 bra 	$L__BB5_5;
	and.b32  	%r77, %r58, 2147483632;
	neg.s32 	%r75, %r77;
	add.s64 	%rd3, %rd2, 32;
	mov.f32 	%f281, 0f00000000;
	mov.u32 	%r74, %r2;
$L__BB5_4:
	.pragma "nounroll";
	mul.wide.s32 	%rd13, %r74, 4;
	add.s64 	%rd14, %rd3, %rd13;
	ld.global.f32 	%f35, [%rd14+-32];
	add.f32 	%f36, %f281, %f35;
	ld.global.f32 	%f37, [%rd14+-28];
	add.f32 	%f38, %f36, %f37;
	ld.global.f32 	%f39, [%rd14+-24];
	add.f32 	%f40, %f38, %f39;
	ld.global.f32 	%f41, [%rd14+-20];
	add.f32 	%f42, %f40, %f41;
	ld.global.f32 	%f43, [%rd14+-16];
	add.f32 	%f44, %f42, %f43;
	ld.global.f32 	%f45, [%rd14+-12];
	add.f32 	%f46, %f44, %f45;
	ld.global.f32 	%f47, [%rd14+-8];
	add.f32 	%f48, %f46, %f47;
	ld.global.f32 	%f49, [%rd14+-4];
	add.f32 	%f50, %f48, %f49;
	ld.global.f32 	%f51, [%rd14];
	add.f32 	%f52, %f50, %f51;
	ld.global.f32 	%f53, [%rd14+4];
	add.f32 	%f54, %f52, %f53;
	ld.global.f32 	%f55, [%rd14+8];
	add.f32 	%f56, %f54, %f55;
	ld.global.f32 	%f57, [%rd14+12];
	add.f32 	%f58, %f56, %f57;
	ld.global.f32 	%f59, [%rd14+16];
	add.f32 	%f60, %f58, %f59;
	ld.global.f32 	%f61, [%rd14+20];
	add.f32 	%f62, %f60, %f61;
	ld.global.f32 	%f63, [%rd14+24];
	add.f32 	%f64, %f62, %f63;
	ld.global.f32 	%f65, [%rd14+28];
	add.f32 	%f281, %f64, %f65;
	add.s32 	%r75, %r75, 16;
	add.s32 	%r74, %r74, 16;
	setp.ne.s32 	%p4, %r75, 0;
	@%p4 bra 	$L__BB5_4;
$L__BB5_5:
	setp.eq.s32 	%p5, %r3, 0;
	@%p5 bra 	$L__BB5_14;
	and.b32  	%r11, %r58, 7;
	setp.lt.u32 	%p6, %r3, 8;
	@%p6 bra 	$L__BB5_8;
	add.s32 	%r64, %r77, %r2;
	mul.wide.s32 	%rd15, %r64, 4;
	add.s64 	%rd16, %rd2, %rd15;
	ld.global.f32 	%f67, [%rd16];
	add.f32 	%f68, %f281, %f67;
	ld.global.f32 	%f69, [%rd16+4];
	add.f32 	%f70, %f68, %f69;
	ld.global.f32 	%f71, [%rd16+8];
	add.f32 	%f72, %f70, %f71;
	ld.global.f32 	%f73, [%rd16+12];
	add.f32 	%f74, %f72, %f73;
	ld.global.f32 	%f75, [%rd16+16];
	add.f32 	%f76, %f74, %f75;
	ld.global.f32 	%f77, [%rd16+20];
	add.f32 	%f78, %f76, %f77;
	ld.global.f32 	%f79, [%rd16+24];
	add.f32 	%f80, %f78, %f79;
	ld.global.f32 	%f81, [%rd16+28];
	add.f32 	%f281, %f80, %f81;
	add.s32 	%r77, %r77, 8;
$L__BB5_8:
	setp.eq.s32 	%p7, %r11, 0;
	@%p7 bra 	$L__BB5_14;
	and.b32  	%r14, %r58, 3;
	setp.lt.u32 	%p8, %r11, 4;
	@%p8 bra 	$L__BB5_11;
	add.s32 	%r65, %r77, %r2;
	mul.wide.s32 	%rd17, %r65, 4;
	add.s64 	%rd18, %rd2, %rd17;
	ld.global.f32 	%f83, [%rd18];
	add.f32 	%f84, %f281, %f83;
	ld.global.f32 	%f85, [%rd18+4];
	add.f32 	%f86, %f84, %f85;
	ld.global.f32 	%f87, [%rd18+8];
	add.f32 	%f88, %f86, %f87;
	ld.global.f32 	%f89, [%rd18+12];
	add.f32 	%f281, %f88, %f89;
	add.s32 	%r77, %r77, 4;
$L__BB5_11:
	setp.eq.s32 	%p9, %r14, 0;
	@%p9 bra 	$L__BB5_14;
	add.s32 	%r80, %r77, %r2;
	neg.s32 	%r79, %r14;
$L__BB5_13:
	.pragma "nounroll";
	mul.wide.s32 	%rd19, %r80, 4;
	add.s64 	%rd20, %rd2, %rd19;
	ld.global.f32 	%f90, [%rd20];
	add.f32 	%f281, %f281, %f90;
	add.s32 	%r80, %r80, 1;
	add.s32 	%r79, %r79, 1;
	setp.ne.s32 	%p10, %r79, 0;
	@%p10 bra 	$L__BB5_13;
$L__BB5_14:
	setp.lt.s32 	%p11, %r58, 1;
	cvt.rn.f32.s32 	%f14, %r58;
	div.rn.f32 	%f15, %f281, %f14;
	mov.f32 	%f290, 0f00000000;
	@%p11 bra 	$L__BB5_27;
	mul.lo.s32 	%r23, %r58, %r1;
	and.b32  	%r24, %r58, 15;
	setp.lt.u32 	%p12, %r58, 16;
	mov.f32 	%f290, 0f00000000;
	mov.b32 	%r84, 0;
	@%p12 bra 	$L__BB5_18;
	and.b32  	%r84, %r58, 2147483632;
	neg.s32 	%r82, %r84;
	add.s64 	%rd4, %rd2, 32;
	mov.f32 	%f290, 0f00000000;
	mov.u32 	%r81, %r23;
$L__BB5_17:
	.pragma "nounroll";
	mul.wide.s32 	%rd21, %r81, 4;
	add.s64 	%rd22, %rd4, %rd21;
	ld.global.f32 	%f95, [%rd22+-32];
	sub.f32 	%f96, %f95, %f15;
	fma.rn.f32 	%f97, %f96, %f96, %f290;
	ld.global.f32 	%f98, [%rd22+-28];
	sub.f32 	%f99, %f98, %f15;
	fma.rn.f32 	%f100, %f99, %f99, %f97;
	ld.global.f32 	%f101, [%rd22+-24];
	sub.f32 	%f102, %f101, %f15;
	fma.rn.f32 	%f103, %f102, %f102, %f100;
	ld.global.f32 	%f104, [%rd22+-20];
	sub.f32 	%f105, %f104, %f15;
	fma.rn.f32 	%f106, %f105, %f105, %f103;
	ld.global.f32 	%f107, [%rd22+-16];
	sub.f32 	%f108, %f107, %f15;
	fma.rn.f32 	%f109, %f108, %f108, %f106;
	ld.global.f32 	%f110, [%rd22+-12];
	sub.f32 	%f111, %f110, %f15;
	fma.rn.f32 	%f112, %f111, %f111, %f109;
	ld.global.f32 	%f113, [%rd22+-8];
	sub.f32 	%f114, %f113, %f15;
	fma.rn.f32 	%f115, %f114, %f114, %f112;
	ld.global.f32 	%f116, [%rd22+-4];
	sub.f32 	%f117, %f116, %f15;
	fma.rn.f32 	%f118, %f117, %f117, %f115;
	ld.global.f32 	%f119, [%rd22];
	sub.f32 	%f120, %f119, %f15;
	fma.rn.f32 	%f121, %f120, %f120, %f118;
	ld.global.f32 	%f122, [%rd22+4];
	sub.f32 	%f123, %f122, %f15;
	fma.rn.f32 	%f124, %f123, %f123, %f121;
	ld.global.f32 	%f125, [%rd22+8];
	sub.f32 	%f126, %f125, %f15;
	fma.rn.f32 	%f127, %f126, %f126, %f124;
	ld.global.f32 	%f128, [%rd22+12];
	sub.f32 	%f129, %f128, %f15;
	fma.rn.f32 	%f130, %f129, %f129, %f127;
	ld.global.f32 	%f131, [%rd22+16];
	sub.f32 	%f132, %f131, %f15;
	fma.rn.f32 	%f133, %f132, %f132, %f130;
	ld.global.f32 	%f134, [%rd22+20];
	sub.f32 	%f135, %f134, %f15;
	fma.rn.f32 	%f136, %f135, %f135, %f133;
	ld.global.f32 	%f137, [%rd22+24];
	sub.f32 	%f138, %f137, %f15;
	fma.rn.f32 	%f139, %f138, %f138, %f136;
	ld.global.f32 	%f140, [%rd22+28];
	sub.f32 	%f141, %f140, %f15;
	fma.rn.f32 	%f290, %f141, %f141, %f139;
	add.s32 	%r82, %r82, 16;
	add.s32 	%r81, %r81, 16;
	setp.ne.s32 	%p13, %r82, 0;
	@%p13 bra 	$L__BB5_17;
$L__BB5_18:
	setp.eq.s32 	%p14, %r24, 0;
	@%p14 bra 	$L__BB5_27;
	and.b32  	%r32, %r58, 7;
	setp.lt.u32 	%p15, %r24, 8;
	@%p15 bra 	$L__BB5_21;
	add.s32 	%r67, %r84, %r23;
	mul.wide.s32 	%rd23, %r67, 4;
	add.s64 	%rd24, %rd2, %rd23;
	ld.global.f32 	%f143, [%rd24];
	sub.f32 	%f144, %f143, %f15;
	fma.rn.f32 	%f145, %f144, %f144, %f290;
	ld.global.f32 	%f146, [%rd24+4];
	sub.f32 	%f147, %f146, %f15;
	fma.rn.f32 	%f148, %f147, %f147, %f145;
	ld.global.f32 	%f149, [%rd24+8];
	sub.f32 	%f150, %f149, %f15;
	fma.rn.f32 	%f151, %f150, %f150, %f148;
	ld.global.f32 	%f152, [%rd24+12];
	sub.f32 	%f153, %f152, %f15;
	fma.rn.f32 	%f154, %f153, %f153, %f151;
	ld.global.f32 	%f155, [%rd24+16];
	sub.f32 	%f156, %f155, %f15;
	fma.rn.f32 	%f157, %f156, %f156, %f154;
	ld.global.f32 	%f158, [%rd24+20];
	sub.f32 	%f159, %f158, %f15;
	fma.rn.f32 	%f160, %f159, %f159, %f157;
	ld.global.f32 	%f161, [%rd24+24];
	sub.f32 	%f162, %f161, %f15;
	fma.rn.f32 	%f163, %f162, %f162, %f160;
	ld.global.f32 	%f164, [%rd24+28];
	sub.f32 	%f165, %f164, %f15;
	fma.rn.f32 	%f290, %f165, %f165, %f163;
	add.s32 	%r84, %r84, 8;
$L__BB5_21:
	setp.eq.s32 	%p16, %r32, 0;
	@%p16 bra 	$L__BB5_27;
	and.b32  	%r35, %r58, 3;
	setp.lt.u32 	%p17, %r32, 4;
	@%p17 bra 	$L__BB5_24;
	add.s32 	%r68, %r84, %r23;
	mul.wide.s32 	%rd25, %r68, 4;
	add.s64 	%rd26, %rd2, %rd25;
	ld.global.f32 	%f167, [%rd26];
	sub.f32 	%f168, %f167, %f15;
	fma.rn.f32 	%f169, %f168, %f168, %f290;
	ld.global.f32 	%f170, [%rd26+4];
	sub.f32 	%f171, %f170, %f15;
	fma.rn.f32 	%f172, %f171, %f171, %f169;
	ld.global.f32 	%f173, [%rd26+8];
	sub.f32 	%f174, %f173, %f15;
	fma.rn.f32 	%f175, %f174, %f174, %f172;
	ld.global.f32 	%f176, [%rd26+12];
	sub.f32 	%f177, %f176, %f15;
	fma.rn.f32 	%f290, %f177, %f177, %f175;
	add.s32 	%r84, %r84, 4;
$L__BB5_24:
	setp.eq.s32 	%p18, %r35, 0;
	@%p18 bra 	$L__BB5_27;
	add.s32 	%r87, %r84, %r23;
	neg.s32 	%r86, %r35;
$L__BB5_26:
	.pragma "nounroll";
	mul.wide.s32 	%rd27, %r87, 4;
	add.s64 	%rd28, %rd2, %rd27;
	ld.global.f32 	%f178, [%rd28];
	sub.f32 	%f179, %f178, %f15;
	fma.rn.f32 	%f290, %f179, %f179, %f290;
	add.s32 	%r87, %r87, 1;
	add.s32 	%r86, %r86, 1;
	setp.ne.s32 	%p19, %r86, 0;
	@%p19 bra 	$L__BB5_26;
$L__BB5_27:
	setp.lt.s32 	%p20, %r58, 1;
	div.rn.f32 	%f180, %f290, %f14;
	add.f32 	%f181, %f30, %f180;
	sqrt.rn.f32 	%f182, %f181;
	rcp.rn.f32 	%f29, %f182;
	@%p20 bra 	$L__BB5_39;
	mul.lo.s32 	%r44, %r58, %r1;
	cvta.to.global.u64 	%rd29, %rd9;
	mul.wide.s32 	%rd30, %r1, 4;
	add.s64 	%rd5, %rd29, %rd30;
	cvta.to.global.u64 	%rd31, %rd10;
	add.s64 	%rd6, %rd31, %rd30;
	and.b32  	%r45, %r58, 7;
	setp.lt.u32 	%p21, %r58, 8;
	mov.b32 	%r91, 0;
	@%p21 bra 	$L__BB5_31;
	and.b32  	%r91, %r58, 2147483640;
	neg.s32 	%r89, %r91;
	add.s64 	%rd7, %rd2, 16;
	add.s64 	%rd8, %rd1, 16;
	mov.u32 	%r88, %r44;
$L__BB5_30:
	.pragma "nounroll";
	mul.wide.s32 	%rd32, %r88, 4;
	add.s64 	%rd33, %rd7, %rd32;
	add.s64 	%rd34, %rd8, %rd32;
	ld.global.f32 	%f183, [%rd5];
	ld.global.f32 	%f184, [%rd33+-16];
	sub.f32 	%f185, %f184, %f15;
	mul.f32 	%f186, %f183, %f185;
	ld.global.f32 	%f187, [%rd6];
	fma.rn.f32 	%f188, %f29, %f186, %f187;
	st.global.f32 	[%rd34+-16], %f188;
	ld.global.f32 	%f189, [%rd5];
	ld.global.f32 	%f190, [%rd33+-12];
	sub.f32 	%f191, %f190, %f15;
	mul.f32 	%f192, %f189, %f191;
	ld.global.f32 	%f193, [%rd6];
	fma.rn.f32 	%f194, %f29, %f192, %f193;
	st.global.f32 	[%rd34+-12], %f194;
	ld.global.f32 	%f195, [%rd5];
	ld.global.f32 	%f196, [%rd33+-8];
	sub.f32 	%f197, %f196, %f15;
	mul.f32 	%f198, %f195, %f197;
	ld.global.f32 	%f199, [%rd6];
	fma.rn.f32 	%f200, %f29, %f198, %f199;
	st.global.f32 	[%rd34+-8], %f200;
	ld.global.f32 	%f201, [%rd5];
	ld.global.f32 	%f202, [%rd33+-4];
	sub.f32 	%f203, %f202, %f15;
	mul.f32 	%f204, %f201, %f203;
	ld.global.f32 	%f205, [%rd6];
	fma.rn.f32 	%f206, %f29, %f204, %f205;
	st.global.f32 	[%rd34+-4], %f206;
	ld.global.f32 	%f207, [%rd5];
	ld.global.f32 	%f208, [%rd33];
	sub.f32 	%f209, %f208, %f15;
	mul.f32 	%f210, %f207, %f209;
	ld.global.f32 	%f211, [%rd6];
	fma.rn.f32 	%f212, %f29, %f210, %f211;
	st.global.f32 	[%rd34], %f212;
	ld.global.f32 	%f213, [%rd5];
	ld.global.f32 	%f214, [%rd33+4];
	sub.f32 	%f215, %f214, %f15;
	mul.f32 	%f216, %f213, %f215;
	ld.global.f32 	%f217, [%rd6];
	fma.rn.f32 	%f218, %f29, %f216, %f217;
	st.global.f32 	[%rd34+4], %f218;
	ld.global.f32 	%f219, [%rd5];
	ld.global.f32 	%f220, [%rd33+8];
	sub.f32 	%f221, %f220, %f15;
	mul.f32 	%f222, %f219, %f221;
	ld.global.f32 	%f223, [%rd6];
	fma.rn.f32 	%f224, %f29, %f222, %f223;
	st.global.f32 	[%rd34+8], %f224;
	ld.global.f32 	%f225, [%rd5];
	ld.global.f32 	%f226, [%rd33+12];
	sub.f32 	%f227, %f226, %f15;
	mul.f32 	%f228, %f225, %f227;
	ld.global.f32 	%f229, [%rd6];
	fma.rn.f32 	%f230, %f29, %f228, %f229;
	st.global.f32 	[%rd34+12], %f230;
	add.s32 	%r89, %r89, 8;
	add.s32 	%r88, %r88, 8;
	setp.ne.s32 	%p22, %r89, 0;
	@%p22 bra 	$L__BB5_30;
$L__BB5_31:
	setp.eq.s32 	%p23, %r45, 0;
	@%p23 bra 	$L__BB5_39;
	and.b32  	%r53, %r58, 3;
	setp.lt.u32 	%p24, %r45, 4;
	@%p24 bra 	$L__BB5_34;
	add.s32 	%r70, %r91, %r44;
	ld.global.f32 	%f231, [%rd5];
	mul.wide.s32 	%rd35, %r70, 4;
	add.s64 	%rd36, %rd2, %rd35;
	ld.global.f32 	%f232, [%rd36];
	sub.f32 	%f233, %f232, %f15;
	mul.f32 	%f234, %f231, %f233;
	ld.global.f32 	%f235, [%rd6];
	fma.rn.f32 	%f236, %f29, %f234, %f235;
	add.s64 	%rd37, %rd1, %rd35;
	st.global.f32 	[%rd37], %f236;
	ld.global.f32 	%f237, [%rd5];
	ld.global.f32 	%f238, [%rd36+4];
	sub.f32 	%f239, %f238, %f15;
	mul.f32 	%f240, %f237, %f239;
	ld.global.f32 	%f241, [%rd6];
	fma.rn.f32 	%f242, %f29, %f240, %f241;
	st.global.f32 	[%rd37+4], %f242;
	ld.global.f32 	%f243, [%rd5];
	ld.global.f32 	%f244, [%rd36+8];
	sub.f32 	%f245, %f244, %f15;
	mul.f32 	%f246, %f243, %f245;
	ld.global.f32 	%f247, [%rd6];
	fma.rn.f32 	%f248, %f29, %f246, %f247;
	st.global.f32 	[%rd37+8], %f248;
	ld.global.f32 	%f249, [%rd5];
	ld.global.f32 	%f250, [%rd36+12];
	sub.f32 	%f251, %f250, %f15;
	mul.f32 	%f252, %f249, %f251;
	ld.global.f32 	%f253, [%rd6];
	fma.rn.f32 	%f254, %f29, %f252, %f253;
	st.global.f32 	[%rd37+12], %f254;
	add.s32 	%r91, %r91, 4;
$L__BB5_34:
	setp.eq.s32 	%p25, %r53, 0;
	@%p25 bra 	$L__BB5_39;
	setp.eq.s32 	%p26, %r53, 1;
	@%p26 bra 	$L__BB5_37;
	add.s32 	%r71, %r91, %r44;
	ld.global.f32 	%f255, [%rd5];
	mul.wide.s32 	%rd38, %r71, 4;
	add.s64 	%rd39, %rd2, %rd38;
	ld.global.f32 	%f256, [%rd39];
	sub.f32 	%f257, %f256, %f15;
	mul.f32 	%f258, %f255, %f257;
	ld.global.f32 	%f259, [%rd6];
	fma.rn.f32 	%f260, %f29, %f258, %f259;
	add.s64 	%rd40, %rd1, %rd38;
	st.global.f32 	[%rd40], %f260;
	ld.global.f32 	%f261, [%rd5];
	ld.global.f32 	%f262, [%rd39+4];
	sub.f32 	%f263, %f262, %f15;
	mul.f32 	%f264, %f261, %f263;
	ld.global.f32 	%f265, [%rd6];
	fma.rn.f32 	%f266, %f29, %f264, %f265;
	st.global.f32 	[%rd40+4], %f266;
	add.s32 	%r91, %r91, 2;
$L__BB5_37:
	and.b32  	%r72, %r58, 1;
	setp.eq.b32 	%p27, %r72, 1;
	not.pred 	%p28, %p27;
	@%p28 bra 	$L__BB5_39;
	add.s32 	%r73, %r91, %r44;
	ld.global.f32 	%f267, [%rd5];
	mul.wide.s32 	%rd41, %r73, 4;
	add.s64 	%rd42, %rd2, %rd41;
	ld.global.f32 	%f268, [%rd42];
	sub.f32 	%f269, %f268, %f15;
	mul.f32 	%f270, %f267, %f269;
	ld.global.f32 	%f271, [%rd6];
	fma.rn.f32 	%f272, %f29, %f270, %f271;
	add.s64 	%rd43, %rd1, %rd41;
	st.global.f32 	[%rd43], %f272;
$L__BB5_39:
	ret;

}
	// .globl	_Z15dropout_forwardPKfPfifj
.visible .entry _Z15dropout_forwardPKfPfifj(
	.param .u64 .ptr .align 1 _Z15dropout_forwardPKfPfifj_param_0,
	.param .u64 .ptr .align 1 _Z15dropout_forwardPKfPfifj_param_1,
	.param .u32 _Z15dropout_forwardPKfPfifj_param_2,
	.param .f32 _Z15dropout_forwardPKfPfifj_param_3,
	.param .u32 _Z15dropout_forwardPKfPfifj_param_4
)
{
	.reg .pred 	%p<3>;
	.reg .b32 	%r<11>;
	.reg .b32 	%f<8>;
	.reg .b64 	%rd<10>;

	ld.param.u64 	%rd2, [_Z15dropout_forwardPKfPfifj_param_0];
	ld.param.u64 	%rd3, [_Z15dropout_forwardPKfPfifj_param_1];
	ld.param.u32 	%r3, [_Z15dropout_forwardPKfPfifj_param_2];
	ld.param.f32 	%f1, [_Z15dropout_forwardPKfPfifj_param_3];
	ld.param.u32 	%r2, [_Z15dropout_forwardPKfPfifj_param_4];
	cvta.to.global.u64 	%rd1, %rd3;
	mov.u32 	%r4, %ctaid.x;
	mov.u32 	%r5, %ntid.x;
	mov.u32 	%r6, %tid.x;
	mad.lo.s32 	%r1, %r4, %r5, %r6;
	setp.ge.s32 	%p1, %r1, %r3;
	@%p1 bra 	$L__BB6_4;
	xor.b32  	%r7, %r2, %r1;
	mad.lo.s32 	%r8, %r7, 1664525, 7271263;
	and.b32  	%r9, %r8, 16777215;
	cvt.rn.f32.u32 	%f2, %r9;
	mul.f32 	%f3, %f2, 0f33800000;
	setp.geu.f32 	%p2, %f3, %f1;
	@%p2 bra 	$L__BB6_3;
	mul.wide.s32 	%rd8, %r1, 4;
	add.s64 	%rd9, %rd1, %rd8;
	mov.b32 	%r10, 0;
	st.global.u32 	[%rd9], %r10;
	bra.uni 	$L__BB6_4;
$L__BB6_3:
	cvta.to.global.u64 	%rd4, %rd2;
	mul.wide.s32 	%rd5, %r1, 4;
	add.s64 	%rd6, %rd4, %rd5;
	ld.global.f32 	%f4, [%rd6];
	mov.f32 	%f5, 0f3F800000;
	sub.f32 	%f6, %f5, %f1;
	div.rn.f32 	%f7, %f4, %f6;
	add.s64 	%rd7, %rd1, %rd5;
	st.global.f32 	[%rd7], %f7;
$L__BB6_4:
	ret;

}


// ===== COMPILED SASS (sm_100) =====

	.target	sm_100

	.elftype	@"ET_EXEC"


//--------------------- .note.nv.tkinfo           --------------------------
	.section	.note.nv.tkinfo,"",@"SHT_NOTE"
	.sectionflags	@"SHF_NOTE_NV_TKINFO"
	.tkinfo
        /*0018*/ 	.word	0x00000002
        /*0030*/ 	.string	""
        /*0030*/ 	.string	"ptxas"
        /*0030*/ 	.string	"Cuda compilation tools, release 13.0, V13.0.88"
        /*0030*/ 	.string	"Build cuda_13.0.r13.0/compiler.36424714_0"
        /*0030*/ 	.string	"-arch sm_100 -m 64 "



//--------------------- .note.nv.cuinfo           --------------------------
	.section	.note.nv.cuinfo,"",@"SHT_NOTE"
	.sectionflags	@"SHF_NOTE_NV_CUINFO"
        /*0018*/ 	.short	0x0002
        /*001a*/ 	.short	0x0064
        /*001c*/ 	.short	0x0082
	.zero		2


//--------------------- .nv.info                  --------------------------
	.section	.nv.info,"",@"SHT_CUDA_INFO"
	.align	4


	//----- nvinfo : EIATTR_REGCOUNT
	.align		4
        /*0000*/ 	.byte	0x04, 0x2f
        /*0002*/ 	.short	(.L_1 - .L_0)
	.align		4
.L_0:
        /*0004*/ 	.word	index@(_Z12conv_forwardPKfS0_Pfiiiiiii)
        /*0008*/ 	.word	0x0000001f


	//----- nvinfo : EIATTR_FRAME_SIZE
	.align		4
.L_1:
        /*000c*/ 	.byte	0x04, 0x11
        /*000e*/ 	.short	(.L_3 - .L_2)
	.align		4
.L_2:
        /*0010*/ 	.word	index@(_Z12conv_forwardPKfS0_Pfiiiiiii)
        /*0014*/ 	.word	0x00000000


	//----- nvinfo : EIATTR_REGCOUNT
	.align		4
.L_3:
        /*0018*/ 	.byte	0x04, 0x2f
        /*001a*/ 	.short	(.L_5 - .L_4)
	.align		4
.L_4:
        /*001c*/ 	.word	index@(_Z16conv_weight_gradPKfS0_Pfiiiiiii)
        /*0020*/ 	.word	0x00000020


	//----- nvinfo : EIATTR_FRAME_SIZE
	.align		4
.L_5:
        /*0024*/ 	.byte	0x04, 0x11
        /*0026*/ 	.short	(.L_7 - .L_6)
	.align		4
.L_6:
        /*0028*/ 	.word	index@(_Z16conv_weight_gradPKfS0_Pfiiiiiii)
        /*002c*/ 	.word	0x00000000


	//----- nvinfo : EIATTR_REGCOUNT
	.align		4
.L_7:
        /*0030*/ 	.byte	0x04, 0x2f
        /*0032*/ 	.short	(.L_9 - .L_8)
	.align		4
.L_8:
        /*0034*/ 	.word	index@(_Z14update_weightsPfPKffi)
        /*0038*/ 	.word	0x0000000a


	//----- nvinfo : EIATTR_FRAME_SIZE
	.align		4
.L_9:
        /*003c*/ 	.byte	0x04, 0x11
        /*003e*/ 	.short	(.L_11 - .L_10)
	.align		4
.L_10:
        /*0040*/ 	.word	index@(_Z14update_weightsPfPKffi)
        /*0044*/ 	.word	0x00000000


	//----- nvinfo : EIATTR_REGCOUNT
	.align		4
.L_11:
        /*0048*/ 	.byte	0x04, 0x2f
        /*004a*/ 	.short	(.L_13 - .L_12)
	.align		4
.L_12:
        /*004c*/ 	.word	index@(_Z16max_pool_forwardPKfPfiiiii)
        /*0050*/ 	.word	0x00000020


	//----- nvinfo : EIATTR_FRAME_SIZE
	.align		4
.L_13:
        /*0054*/ 	.byte	0x04, 0x11
        /*0056*/ 	.short	(.L_15 - .L_14)
	.align		4
.L_14:
        /*0058*/ 	.word	index@(_Z16max_pool_forwardPKfPfiiiii)
        /*005c*/ 	.word	0x00000000


	//----- nvinfo : EIATTR_REGCOUNT
	.align		4
.L_15:
        /*0060*/ 	.byte	0x04, 0x2f
        /*0062*/ 	.short	(.L_17 - .L_16)
	.align		4
.L_16:
        /*0064*/ 	.word	index@(_Z16avg_pool_forwardPKfPfiiiii)
        /*0068*/ 	.word	0x00000020


	//----- nvinfo : EIATTR_FRAME_SIZE
	.align		4
.L_17:
        /*006c*/ 	.byte	0x04, 0x11
        /*006e*/ 	.short	(.L_19 - .L_18)
	.align		4
.L_18:
        /*0070*/ 	.word	index@($__internal_4_$__cuda_sm3x_div_rn_noftz_f32_slowpath)
        /*0074*/ 	.word	0x00000000


	//----- nvinfo : EIATTR_FRAME_SIZE
	.align		4
.L_19:
        /*0078*/ 	.byte	0x04, 0x11
        /*007a*/ 	.short	(.L_21 - .L_20)
	.align		4
.L_20:
        /*007c*/ 	.word	index@(_Z16avg_pool_forwardPKfPfiiiii)
        /*0080*/ 	.word	0x00000000


	//----- nvinfo : EIATTR_REGCOUNT
	.align		4
.L_21:
        /*0084*/ 	.byte	0x04, 0x2f
        /*0086*/ 	.short	(.L_23 - .L_22)
	.align		4
.L_22:
        /*0088*/ 	.word	index@(_Z18batch_norm_forwardPKfPfiiS0_S0_f)
        /*008c*/ 	.word	0x0000001f


	//----- nvinfo : EIATTR_FRAME_SIZE
	.align		4
.L_23:
        /*0090*/ 	.byte	0x04, 0x11
        /*0092*/ 	.short	(.L_25 - .L_24)
	.align		4
.L_24:
        /*0094*/ 	.word	index@($__internal_3_$__cuda_sm3x_div_rn_noftz_f32_slowpath)
        /*0098*/ 	.word	0x00000000


	//----- nvinfo : EIATTR_FRAME_SIZE
	.align		4
.L_25:
        /*009c*/ 	.byte	0x04, 0x11
        /*009e*/ 	.short	(.L_27 - .L_26)
	.align		4
.L_26:
        /*00a0*/ 	.word	index@($__internal_2_$__cuda_sm20_sqrt_rn_f32_slowpath)
        /*00a4*/ 	.word	0x00000000


	//----- nvinfo : EIATTR_FRAME_SIZE
	.align		4
.L_27:
        /*00a8*/ 	.byte	0x04, 0x11
        /*00aa*/ 	.short	(.L_29 - .L_28)
	.align		4
.L_28:
        /*00ac*/ 	.word	index@($__internal_1_$__cuda_sm20_rcp_rn_f32_slowpath)
        /*00b0*/ 	.word	0x00000000


	//----- nvinfo : EIATTR_FRAME_SIZE
	.align		4
.L_29:
        /*00b4*/ 	.byte	0x04, 0x11
        /*00b6*/ 	.short	(.L_31 - .L_30)
	.align		4
.L_30:
        /*00b8*/ 	.word	index@(_Z18batch_norm_forwardPKfPfiiS0_S0_f)
        /*00bc*/ 	.word	0x00000000


	//----- nvinfo : EIATTR_REGCOUNT
	.align		4
.L_31:
        /*00c0*/ 	.byte	0x04, 0x2f
        /*00c2*/ 	.short	(.L_33 - .L_32)
	.align		4
.L_32:
        /*00c4*/ 	.word	index@(_Z15dropout_forwardPKfPfifj)
        /*00c8*/ 	.word	0x00000010


	//----- nvinfo : EIATTR_FRAME_SIZE
	.align		4
.L_33:
        /*00cc*/ 	.byte	0x04, 0x11
        /*00ce*/ 	.short	(.L_35 - .L_34)
	.align		4
.L_34:
        /*00d0*/ 	.word	index@($__internal_0_$__cuda_sm3x_div_rn_noftz_f32_slowpath)
        /*00d4*/ 	.word	0x00000000


	//----- nvinfo : EIATTR_FRAME_SIZE
	.align		4
.L_35:
        /*00d8*/ 	.byte	0x04, 0x11
        /*00da*/ 	.short	(.L_37 - .L_36)
	.align		4
.L_36:
        /*00dc*/ 	.word	index@(_Z15dropout_forwardPKfPfifj)
        /*00e0*/ 	.word	0x00000000


	//----- nvinfo : EIATTR_MIN_STACK_SIZE
	.align		4
.L_37:
        /*00e4*/ 	.byte	0x04, 0x12
        /*00e6*/ 	.short	(.L_39 - .L_38)
	.align		4
.L_38:
        /*00e8*/ 	.word	index@(_Z15dropout_forwardPKfPfifj)
        /*00ec*/ 	.word	0x00000000


	//----- nvinfo : EIATTR_MIN_STACK_SIZE
	.align		4
.L_39:
        /*00f0*/ 	.byte	0x04, 0x12
        /*00f2*/ 	.short	(.L_41 - .L_40)
	.align		4
.L_40:
        /*00f4*/ 	.word	index@(_Z18batch_norm_forwardPKfPfiiS0_S0_f)
        /*00f8*/ 	.word	0x00000000


	//----- nvinfo : EIATTR_MIN_STACK_SIZE
	.align		4
.L_41:
        /*00fc*/ 	.byte	0x04, 0x12
        /*00fe*/ 	.short	(.L_43 - .L_42)
	.align		4
.L_42:
        /*0100*/ 	.word	index@(_Z16avg_pool_forwardPKfPfiiiii)
        /*0104*/ 	.word	0x00000000


	//----- nvinfo : EIATTR_MIN_STACK_SIZE
	.align		4
.L_43:
        /*0108*/ 	.byte	0x04, 0x12
        /*010a*/ 	.short	(.L_45 - .L_44)
	.align		4
.L_44:
        /*010c*/ 	.word	index@(_Z16max_pool_forwardPKfPfiiiii)
        /*0110*/ 	.word	0x00000000


	//----- nvinfo : EIATTR_MIN_STACK_SIZE
	.align		4
.L_45:
        /*0114*/ 	.byte	0x04, 0x12
        /*0116*/ 	.short	(.L_47 - .L_46)
	.align		4
.L_46:
        /*0118*/ 	.word	index@(_Z14update_weightsPfPKffi)
        /*011c*/ 	.word	0x00000000


	//----- nvinfo : EIATTR_MIN_STACK_SIZE
	.align		4
.L_47:
        /*0120*/ 	.byte	0x04, 0x12
        /*0122*/ 	.short	(.L_49 - .L_48)
	.align		4
.L_48:
        /*0124*/ 	.word	index@(_Z16conv_weight_gradPKfS0_Pfiiiiiii)
        /*0128*/ 	.word	0x00000000


	//----- nvinfo : EIATTR_MIN_STACK_SIZE
	.align		4
.L_49:
        /*012c*/ 	.byte	0x04, 0x12
        /*012e*/ 	.short	(.L_51 - .L_50)
	.align		4
.L_50:
        /*0130*/ 	.word	index@(_Z12conv_forwardPKfS0_Pfiiiiiii)
        /*0134*/ 	.word	0x00000000
.L_51:


//--------------------- .nv.compat                --------------------------
	.section	.nv.compat,"",@"SHT_CUDA_COMPAT_INFO"
	.align	4
        /*0000*/ 	.byte	0x02, 0x09, 0x00, 0x00, 0x02, 0x02, 0x01, 0x00, 0x02, 0x05, 0x05, 0x00, 0x03, 0x07, 0x01, 0x01
        /*0010*/ 	.byte	0x02, 0x03, 0x00, 0x00, 0x02, 0x06, 0x01, 0x00, 0x04, 0x0b, 0x08, 0x00, 0x01, 0x00, 0x00, 0x00
        /*0020*/ 	.byte	0x00, 0x00, 0x00, 0x00


//--------------------- .nv.info._Z15dropout_forwardPKfPfifj --------------------------
	.section	.nv.info._Z15dropout_forwardPKfPfifj,"",@"SHT_CUDA_INFO"
	.sectionflags	@""
	.align	4


	//----- nvinfo : EIATTR_CUDA_API_VERSION
	.align		4
        /*0000*/ 	.byte	0x04, 0x37
        /*0002*/ 	.short	(.L_53 - .L_52)
.L_52:
        /*0004*/ 	.word	0x00000082


	//----- nvinfo : EIATTR_KPARAM_INFO
	.align		4
.L_53:
        /*0008*/ 	.byte	0x04, 0x17
        /*000a*/ 	.short	(.L_55 - .L_54)
.L_54:
        /*000c*/ 	.word	0x00000000
        /*0010*/ 	.short	0x0004
        /*0012*/ 	.short	0x0018
        /*0014*/ 	.byte	0x00, 0xf0, 0x11, 0x00


	//----- nvinfo : EIATTR_KPARAM_INFO
	.align		4
.L_55:
        /*0018*/ 	.byte	0x04, 0x17
        /*001a*/ 	.short	(.L_57 - .L_56)
.L_56:
        /*001c*/ 	.word	0x00000000
        /*0020*/ 	.short	0x0003
        /*0022*/ 	.short	0x0014
        /*0024*/ 	.byte	0x00, 0xf0, 0x11, 0x00


	//----- nvinfo : EIATTR_KPARAM_INFO
	.align		4
.L_57:
        /*0028*/ 	.byte	0x04, 0x17
        /*002a*/ 	.short	(.L_59 - .L_58)
.L_58:
        /*002c*/ 	.word	0x00000000
        /*0030*/ 	.short	0x0002
        /*0032*/ 	.short	0x0010
        /*0034*/ 	.byte	0x00, 0xf0, 0x11, 0x00


	//----- nvinfo : EIATTR_KPARAM_INFO
	.align		4
.L_59:
        /*0038*/ 	.byte	0x04, 0x17
        /*003a*/ 	.short	(.L_61 - .L_60)
.L_60:
        /*003c*/ 	.word	0x00000000
        /*0040*/ 	.short	0x0001
        /*0042*/ 	.short	0x0008
        /*0044*/ 	.byte	0x00, 0xf5, 0x21, 0x00


	//----- nvinfo : EIATTR_KPARAM_INFO
	.align		4
.L_61:
        /*0048*/ 	.byte	0x04, 0x17
        /*004a*/ 	.short	(.L_63 - .L_62)
.L_62:
        /*004c*/ 	.word	0x00000000
        /*0050*/ 	.short	0x0000
        /*0052*/ 	.short	0x0000
        /*0054*/ 	.byte	0x00, 0xf5, 0x21, 0x00


	//----- nvinfo : EIATTR_SPARSE_MMA_MASK
	.align		4
.L_63:
        /*0058*/ 	.byte	0x03, 0x50
        /*005a*/ 	.short	0x0000


	//----- nvinfo : EIATTR_MAXREG_COUNT
	.align		4
        /*005c*/ 	.byte	0x03, 0x1b
        /*005e*/ 	.short	0x00ff


	//----- nvinfo : EIATTR_MERCURY_ISA_VERSION
	.align		4
        /*0060*/ 	.byte	0x03, 0x5f
        /*0062*/ 	.short	0x0101


	//----- nvinfo : EIATTR_VRC_CTA_INIT_COUNT
	.align		4
        /*0064*/ 	.byte	0x02, 0x4a
	.zero		1
	.zero		1


	//----- nvinfo : EIATTR_EXIT_INSTR_OFFSETS
	.align		4
        /*0068*/ 	.byte	0x04, 0x1c
        /*006a*/ 	.short	(.L_65 - .L_64)


	//   ....[0]....
.L_64:
        /*006c*/ 	.word	0x00000070


	//   ....[1]....
        /*0070*/ 	.word	0x00000150


	//   ....[2]....
        /*0074*/ 	.word	0x000002a0


	//----- nvinfo : EIATTR_CRS_STACK_SIZE
	.align		4
.L_65:
        /*0078*/ 	.byte	0x04, 0x1e
        /*007a*/ 	.short	(.L_67 - .L_66)
.L_66:
        /*007c*/ 	.word	0x00000000


	//----- nvinfo : EIATTR_CBANK_PARAM_SIZE
	.align		4
.L_67:
        /*0080*/ 	.byte	0x03, 0x19
        /*0082*/ 	.short	0x001c


	//----- nvinfo : EIATTR_PARAM_CBANK
	.align		4
        /*0084*/ 	.byte	0x04, 0x0a
        /*0086*/ 	.short	(.L_69 - .L_68)
	.align		4
.L_68:
        /*0088*/ 	.word	index@(.nv.constant0._Z15dropout_forwardPKfPfifj)
        /*008c*/ 	.short	0x0380
        /*008e*/ 	.short	0x001c


	//----- nvinfo : EIATTR_SW_WAR
	.align		4
.L_69:
        /*0090*/ 	.byte	0x04, 0x36
        /*0092*/ 	.short	(.L_71 - .L_70)
.L_70:
        /*0094*/ 	.word	0x00000008
.L_71:


//--------------------- .nv.info._Z18batch_norm_forwardPKfPfiiS0_S0_f --------------------------
	.section	.nv.info._Z18batch_norm_forwardPKfPfiiS0_S0_f,"",@"SHT_CUDA_INFO"
	.sectionflags	@""
	.align	4


	//----- nvinfo : EIATTR_CUDA_API_VERSION
	.align		4
        /*0000*/ 	.byte	0x04, 0x37
        /*0002*/ 	.short	(.L_73 - .L_72)
.L_72:
        /*0004*/ 	.word	0x00000082


	//----- nvinfo : EIATTR_KPARAM_INFO
	.align		4
.L_73:
        /*0008*/ 	.byte	0x04, 0x17
        /*000a*/ 	.short	(.L_75 - .L_74)
.L_74:
        /*000c*/ 	.word	0x00000000
        /*0010*/ 	.short	0x0006
        /*0012*/ 	.short	0x0028
        /*0014*/ 	.byte	0x00, 0xf0, 0x11, 0x00


	//----- nvinfo : EIATTR_KPARAM_INFO
	.align		4
.L_75:
        /*0018*/ 	.byte	0x04, 0x17
        /*001a*/ 	.short	(.L_77 - .L_76)
.L_76:
        /*001c*/ 	.word	0x00000000
        /*0020*/ 	.short	0x0005
        /*0022*/ 	.short	0x0020
        /*0024*/ 	.byte	0x00, 0xf5, 0x21, 0x00


	//----- nvinfo : EIATTR_KPARAM_INFO
	.align		4
.L_77:
        /*0028*/ 	.byte	0x04, 0x17
        /*002a*/ 	.short	(.L_79 - .L_78)
.L_78:
        /*002c*/ 	.word	0x00000000
        /*0030*/ 	.short	0x0004
        /*0032*/ 	.short	0x0018
        /*0034*/ 	.byte	0x00, 0xf5, 0x21, 0x00


	//----- nvinfo : EIATTR_KPARAM_INFO
	.align		4
.L_79:
        /*0038*/ 	.byte	0x04, 0x17
        /*003a*/ 	.short	(.L_81 - .L_80)
.L_80:
        /*003c*/ 	.word	0x00000000
        /*0040*/ 	.short	0x0003
        /*0042*/ 	.short	0x0014
        /*0044*/ 	.byte	0x00, 0xf0, 0x11, 0x00


	//----- nvinfo : EIATTR_KPARAM_INFO
	.align		4
.L_81:
        /*0048*/ 	.byte	0x04, 0x17
        /*004a*/ 	.short	(.L_83 - .L_82)
.L_82:
        /*004c*/ 	.word	0x00000000
        /*0050*/ 	.short	0x0002
        /*0052*/ 	.short	0x0010
        /*0054*/ 	.byte	0x00, 0xf0, 0x11, 0x00


	//----- nvinfo : EIATTR_KPARAM_INFO
	.align		4
.L_83:
        /*0058*/ 	.byte	0x04, 0x17
        /*005a*/ 	.short	(.L_85 - .L_84)
.L_84:
        /*005c*/ 	.word	0x00000000
        /*0060*/ 	.short	0x0001
        /*0062*/ 	.short	0x0008
        /*0064*/ 	.byte	0x00, 0xf5, 0x21, 0x00


	//----- nvinfo : EIATTR_KPARAM_INFO
	.align		4
.L_85:
        /*0068*/ 	.byte	0x04, 0x17
        /*006a*/ 	.short	(.L_87 - .L_86)
.L_86:
        /*006c*/ 	.word	0x00000000
        /*0070*/ 	.short	0x0000
        /*0072*/ 	.short	0x0000
        /*0074*/ 	.byte	0x00, 0xf5, 0x21, 0x00


	//----- nvinfo : EIATTR_SPARSE_MMA_MASK
	.align		4
.L_87:
        /*0078*/ 	.byte	0x03, 0x50
        /*007a*/ 	.short	0x0000


	//----- nvinfo : EIATTR_MAXREG_COUNT
	.align		4
        /*007c*/ 	.byte	0x03, 0x1b
        /*007e*/ 	.short	0x00ff


	//----- nvinfo : EIATTR_MERCURY_ISA_VERSION
	.align		4
        /*0080*/ 	.byte	0x03, 0x5f
        /*0082*/ 	.short	0x0101


	//----- nvinfo : EIATTR_VRC_CTA_INIT_COUNT
	.align		4
        /*0084*/ 	.byte	0x02, 0x4a
	.zero		1
	.zero		1


	//----- nvinfo : EIATTR_EXIT_INSTR_OFFSETS
	.align		4
        /*0088*/ 	.byte	0x04, 0x1c
        /*008a*/ 	.short	(.L_89 - .L_88)


	//   ....[0]....
.L_88:
        /*008c*/ 	.word	0x00000070


	//   ....[1]....
        /*0090*/ 	.word	0x000013f0


	//   ....[2]....
        /*0094*/ 	.word	0x00001950


	//   ....[3]....
        /*0098*/ 	.word	0x00001bc0


	//   ....[4]....
        /*009c*/ 	.word	0x00001d50


	//   ....[5]....
        /*00a0*/ 	.word	0x00001e20


	//----- nvinfo : EIATTR_CRS_STACK_SIZE
	.align		4
.L_89:
        /*00a4*/ 	.byte	0x04, 0x1e
        /*00a6*/ 	.short	(.L_91 - .L_90)
.L_90:
        /*00a8*/ 	.word	0x00000000


	//----- nvinfo : EIATTR_CBANK_PARAM_SIZE
	.align		4
.L_91:
        /*00ac*/ 	.byte	0x03, 0x19
        /*00ae*/ 	.short	0x002c


	//----- nvinfo : EIATTR_PARAM_CBANK
	.align		4
        /*00b0*/ 	.byte	0x04, 0x0a
        /*00b2*/ 	.short	(.L_93 - .L_92)
	.align		4
.L_92:
        /*00b4*/ 	.word	index@(.nv.constant0._Z18batch_norm_forwardPKfPfiiS0_S0_f)
        /*00b8*/ 	.short	0x0380
        /*00ba*/ 	.short	0x002c


	//----- nvinfo : EIATTR_SW_WAR
	.align		4
.L_93:
        /*00bc*/ 	.byte	0x04, 0x36
        /*00be*/ 	.short	(.L_95 - .L_94)
.L_94:
        /*00c0*/ 	.word	0x00000008
.L_95:


//--------------------- .nv.info._Z16avg_pool_forwardPKfPfiiiii --------------------------
	.section	.nv.info._Z16avg_pool_forwardPKfPfiiiii,"",@"SHT_CUDA_INFO"
	.sectionflags	@""
	.align	4


	//----- nvinfo : EIATTR_CUDA_API_VERSION
	.align		4
        /*0000*/ 	.byte	0x04, 0x37
        /*0002*/ 	.short	(.L_97 - .L_96)
.L_96:
        /*0004*/ 	.word	0x00000082


	//----- nvinfo : EIATTR_KPARAM_INFO
	.align		4
.L_97:
        /*0008*/ 	.byte	0x04, 0x17
        /*000a*/ 	.short	(.L_99 - .L_98)
.L_98:
        /*000c*/ 	.word	0x00000000
        /*0010*/ 	.short	0x0006
        /*0012*/ 	.short	0x0020
        /*0014*/ 	.byte	0x00, 0xf0, 0x11, 0x00


	//----- nvinfo : EIATTR_KPARAM_INFO
	.align		4
.L_99:
        /*0018*/ 	.byte	0x04, 0x17
        /*001a*/ 	.short	(.L_101 - .L_100)
.L_100:
        /*001c*/ 	.word	0x00000000
        /*0020*/ 	.short	0x0005
        /*0022*/ 	.short	0x001c
        /*0024*/ 	.byte	0x00, 0xf0, 0x11, 0x00


	//----- nvinfo : EIATTR_KPARAM_INFO
	.align		4
.L_101:
        /*0028*/ 	.byte	0x04, 0x17
        /*002a*/ 	.short	(.L_103 - .L_102)
.L_102:
        /*002c*/ 	.word	0x00000000
        /*0030*/ 	.short	0x0004
        /*0032*/ 	.short	0x0018
        /*0034*/ 	.byte	0x00, 0xf0, 0x11, 0x00


	//----- nvinfo : EIATTR_KPARAM_INFO
	.align		4
.L_103:
        /*0038*/ 	.byte	0x04, 0x17
        /*003a*/ 	.short	(.L_105 - .L_104)
.L_104:
        /*003c*/ 	.word	0x00000000
        /*0040*/ 	.short	0x0003
        /*0042*/ 	.short	0x0014
        /*0044*/ 	.byte	0x00, 0xf0, 0x11, 0x00


	//----- nvinfo : EIATTR_KPARAM_INFO
	.align		4
.L_105:
        /*0048*/ 	.byte	0x04, 0x17
        /*004a*/ 	.short	(.L_107 - .L_106)
.L_106:
        /*004c*/ 	.word	0x00000000
        /*0050*/ 	.short	0x0002
        /*0052*/ 	.short	0x0010
        /*0054*/ 	.byte	0x00, 0xf0, 0x11, 0x00


	//----- nvinfo : EIATTR_KPARAM_INFO
	.align		4
.L_107:
        /*0058*/ 	.byte	0x04, 0x17
        /*005a*/ 	.short	(.L_109 - .L_108)
.L_108:
        /*005c*/ 	.word	0x00000000
        /*0060*/ 	.short	0x0001
        /*0062*/ 	.short	0x0008
        /*0064*/ 	.byte	0x00, 0xf5, 0x21, 0x00


	//----- nvinfo : EIATTR_KPARAM_INFO
	.align		4
.L_109:
        /*0068*/ 	.byte	0x04, 0x17
        /*006a*/ 	.short	(.L_111 - .L_110)
.L_110:
        /*006c*/ 	.word	0x00000000
        /*0070*/ 	.short	0x0000
        /*0072*/ 	.short	0x0000
        /*0074*/ 	.byte	0x00, 0xf5, 0x21, 0x00


	//----- nvinfo : EIATTR_SPARSE_MMA_MASK
	.align		4
.L_111:
        /*0078*/ 	.byte	0x03, 0x50
        /*007a*/ 	.short	0x0000


	//----- nvinfo : EIATTR_MAXREG_COUNT
	.align		4
        /*007c*/ 	.byte	0x03, 0x1b
        /*007e*/ 	.short	0x00ff


	//----- nvinfo : EIATTR_MERCURY_ISA_VERSION
	.align		4
        /*0080*/ 	.byte	0x03, 0x5f
        /*0082*/ 	.short	0x0101


	//----- nvinfo : EIATTR_VRC_CTA_INIT_COUNT
	.align		4
        /*0084*/ 	.byte	0x02, 0x4a
	.zero		1
	.zero		1


	//----- nvinfo : EIATTR_EXIT_INSTR_OFFSETS
	.align		4
        /*0088*/ 	.byte	0x04, 0x1c
        /*008a*/ 	.short	(.L_113 - .L_112)


	//   ....[0]....
.L_112:
        /*008c*/ 	.word	0x000000b0


	//   ....[1]....
        /*0090*/ 	.word	0x00000a20


	//----- nvinfo : EIATTR_CRS_STACK_SIZE
	.align		4
.L_113:
        /*0094*/ 	.byte	0x04, 0x1e
        /*0096*/ 	.short	(.L_115 - .L_114)
.L_114:
        /*0098*/ 	.word	0x00000000


	//----- nvinfo : EIATTR_CBANK_PARAM_SIZE
	.align		4
.L_115:
        /*009c*/ 	.byte	0x03, 0x19
        /*009e*/ 	.short	0x0024


	//----- nvinfo : EIATTR_PARAM_CBANK
	.align		4
        /*00a0*/ 	.byte	0x04, 0x0a
        /*00a2*/ 	.short	(.L_117 - .L_116)
	.align		4
.L_116:
        /*00a4*/ 	.word	index@(.nv.constant0._Z16avg_pool_forwardPKfPfiiiii)
        /*00a8*/ 	.short	0x0380
        /*00aa*/ 	.short	0x0024


	//----- nvinfo : EIATTR_SW_WAR
	.align		4
.L_117:
        /*00ac*/ 	.byte	0x04, 0x36
        /*00ae*/ 	.short	(.L_119 - .L_118)
.L_118:
        /*00b0*/ 	.word	0x00000008
.L_119:


//--------------------- .nv.info._Z16max_pool_forwardPKfPfiiiii --------------------------
	.section	.nv.info._Z16max_pool_forwardPKfPfiiiii,"",@"SHT_CUDA_INFO"
	.sectionflags	@""
	.align	4


	//----- nvinfo : EIATTR_CUDA_API_VERSION
	.align		4
        /*0000*/ 	.byte	0x04, 0x37
        /*0002*/ 	.short	(.L_121 - .L_120)
.L_120:
        /*0004*/ 	.word	0x00000082


	//----- nvinfo : EIATTR_KPARAM_INFO
	.align		4
.L_121:
        /*0008*/ 	.byte	0x04, 0x17
        /*000a*/ 	.short	(.L_123 - .L_122)
.L_122:
        /*000c*/ 	.word	0x00000000
        /*0010*/ 	.short	0x0006
        /*0012*/ 	.short	0x0020
        /*0014*/ 	.byte	0x00, 0xf0, 0x11, 0x00


	//----- nvinfo : EIATTR_KPARAM_INFO
	.align		4
.L_123:
        /*0018*/ 	.byte	0x04, 0x17
        /*001a*/ 	.short	(.L_125 - .L_124)
.L_124:
        /*001c*/ 	.word	0x00000000
        /*0020*/ 	.short	0x0005
        /*0022*/ 	.short	0x001c
        /*0024*/ 	.byte	0x00, 0xf0, 0x11, 0x00


	//----- nvinfo : EIATTR_KPARAM_INFO
	.align		4
.L_125:
        /*0028*/ 	.byte	0x04, 0x17
        /*002a*/ 	.short	(.L_127 - .L_126)
.L_126:
        /*002c*/ 	.word	0x00000000
        /*0030*/ 	.short	0x0004
        /*0032*/ 	.short	0x0018
        /*0034*/ 	.byte	0x00, 0xf0, 0x11, 0x00


	//----- nvinfo : EIATTR_KPARAM_INFO
	.align		4
.L_127:
        /*0038*/ 	.byte	0x04, 0x17
        /*003a*/ 	.short	(.L_129 - .L_128)
.L_128:
        /*003c*/ 	.word	0x00000000
        /*0040*/ 	.short	0x0003
        /*0042*/ 	.short	0x0014
        /*0044*/ 	.byte	0x00, 0xf0, 0x11, 0x00


	//----- nvinfo : EIATTR_KPARAM_INFO
	.align		4
.L_129:
        /*0048*/ 	.byte	0x04, 0x17
        /*004a*/ 	.short	(.L_131 - .L_130)
.L_130:
        /*004c*/ 	.word	0x00000000
        /*0050*/ 	.short	0x0002
        /*0052*/ 	.short	0x0010
        /*0054*/ 	.byte	0x00, 0xf0, 0x11, 0x00


	//----- nvinfo : EIATTR_KPARAM_INFO
	.align		4
.L_131:
        /*0058*/ 	.byte	0x04, 0x17
        /*005a*/ 	.short	(.L_133 - .L_132)
.L_132:
        /*005c*/ 	.word	0x00000000
        /*0060*/ 	.short	0x0001
        /*0062*/ 	.short	0x0008
        /*0064*/ 	.byte	0x00, 0xf5, 0x21, 0x00


	//----- nvinfo : EIATTR_KPARAM_INFO
	.align		4
.L_133:
        /*0068*/ 	.byte	0x04, 0x17
        /*006a*/ 	.short	(.L_135 - .L_134)
.L_134:
        /*006c*/ 	.word	0x00000000
        /*0070*/ 	.short	0x0000
        /*0072*/ 	.short	0x0000
        /*0074*/ 	.byte	0x00, 0xf5, 0x21, 0x00


	//----- nvinfo : EIATTR_SPARSE_MMA_MASK
	.align		4
.L_135:
        /*0078*/ 	.byte	0x03, 0x50
        /*007a*/ 	.short	0x0000


	//----- nvinfo : EIATTR_MAXREG_COUNT
	.align		4
        /*007c*/ 	.byte	0x03, 0x1b
        /*007e*/ 	.short	0x00ff


	//----- nvinfo : EIATTR_MERCURY_ISA_VERSION
	.align		4
        /*0080*/ 	.byte	0x03, 0x5f
        /*0082*/ 	.short	0x0101


	//----- nvinfo : EIATTR_VRC_CTA_INIT_COUNT
	.align		4
        /*0084*/ 	.byte	0x02, 0x4a
	.zero		1
	.zero		1


	//----- nvinfo : EIATTR_EXIT_INSTR_OFFSETS
	.align		4
        /*0088*/ 	.byte	0x04, 0x1c
        /*008a*/ 	.short	(.L_137 - .L_136)


	//   ....[0]....
.L_136:
        /*008c*/ 	.word	0x000000b0


	//   ....[1]....
        /*0090*/ 	.word	0x00000b10


	//----- nvinfo : EIATTR_CBANK_PARAM_SIZE
	.align		4
.L_137:
        /*0094*/ 	.byte	0x03, 0x19
        /*0096*/ 	.short	0x0024


	//----- nvinfo : EIATTR_PARAM_CBANK
	.align		4
        /*0098*/ 	.byte	0x04, 0x0a
        /*009a*/ 	.short	(.L_139 - .L_138)
	.align		4
.L_138:
        /*009c*/ 	.word	index@(.nv.constant0._Z16max_pool_forwardPKfPfiiiii)
        /*00a0*/ 	.short	0x0380
        /*00a2*/ 	.short	0x0024


	//----- nvinfo : EIATTR_SW_WAR
	.align		4
.L_139:
        /*00a4*/ 	.byte	0x04, 0x36
        /*00a6*/ 	.short	(.L_141 - .L_140)
.L_140:
        /*00a8*/ 	.word	0x00000008
.L_141:


//--------------------- .nv.info._Z14update_weightsPfPKffi --------------------------
	.section	.nv.info._Z14update_weightsPfPKffi,"",@"SHT_CUDA_INFO"
	.sectionflags	@""
	.align	4


	//----- nvinfo : EIATTR_CUDA_API_VERSION
	.align		4
        /*0000*/ 	.byte	0x04, 0x37
        /*0002*/ 	.short	(.L_143 - .L_142)
.L_142:
        /*0004*/ 	.word	0x00000082


	//----- nvinfo : EIATTR_KPARAM_INFO
	.align		4
.L_143:
        /*0008*/ 	.byte	0x04, 0x17
        /*000a*/ 	.short	(.L_145 - .L_144)
.L_144:
        /*000c*/ 	.word	0x00000000
        /*0010*/ 	.short	0x0003
        /*0012*/ 	.short	0x0014
        /*0014*/ 	.byte	0x00, 0xf0, 0x11, 0x00


	//----- nvinfo : EIATTR_KPARAM_INFO
	.align		4
.L_145:
        /*0018*/ 	.byte	0x04, 0x17
        /*001a*/ 	.short	(.L_147 - .L_146)
.L_146:
        /*001c*/ 	.word	0x00000000
        /*0020*/ 	.short	0x0002
        /*0022*/ 	.short	0x0010
        /*0024*/ 	.byte	0x00, 0xf0, 0x11, 0x00


	//----- nvinfo : EIATTR_KPARAM_INFO
	.align		4
.L_147:
        /*0028*/ 	.byte	0x04, 0x17
        /*002a*/ 	.short	(.L_149 - .L_148)
.L_148:
        /*002c*/ 	.word	0x00000000
        /*0030*/ 	.short	0x0001
        /*0032*/ 	.short	0x0008
        /*0034*/ 	.byte	0x00, 0xf5, 0x21, 0x00


	//----- nvinfo : EIATTR_KPARAM_INFO
	.align		4
.L_149:
        /*0038*/ 	.byte	0x04, 0x17
        /*003a*/ 	.short	(.L_151 - .L_150)
.L_150:
        /*003c*/ 	.word	0x00000000
        /*0040*/ 	.short	0x0000
        /*0042*/ 	.short	0x0000
        /*0044*/ 	.byte	0x00, 0xf5, 0x21, 0x00


	//----- nvinfo : EIATTR_SPARSE_MMA_MASK
	.align		4
.L_151:
        /*0048*/ 	.byte	0x03, 0x50
        /*004a*/ 	.short	0x0000


	//----- nvinfo : EIATTR_MAXREG_COUNT
	.align		4
        /*004c*/ 	.byte	0x03, 0x1b
        /*004e*/ 	.short	0x00ff


	//----- nvinfo : EIATTR_MERCURY_ISA_VERSION
	.align		4
        /*0050*/ 	.byte	0x03, 0x5f
        /*0052*/ 	.short	0x0101


	//----- nvinfo : EIATTR_VRC_CTA_INIT_COUNT
	.align		4
        /*0054*/ 	.byte	0x02, 0x4a
	.zero		1
	.zero		1


	//----- nvinfo : EIATTR_EXIT_INSTR_OFFSETS
	.align		4
        /*0058*/ 	.byte	0x04, 0x1c
        /*005a*/ 	.short	(.L_153 - .L_152)


	//   ....[0]....
.L_152:
        /*005c*/ 	.word	0x00000070


	//   ....[1]....
        /*0060*/ 	.word	0x00000120


	//----- nvinfo : EIATTR_CBANK_PARAM_SIZE
	.align		4
.L_153:
        /*0064*/ 	.byte	0x03, 0x19
        /*0066*/ 	.short	0x0018


	//----- nvinfo : EIATTR_PARAM_CBANK
	.align		4
        /*0068*/ 	.byte	0x04, 0x0a
        /*006a*/ 	.short	(.L_155 - .L_154)
	.align		4
.L_154:
        /*006c*/ 	.word	index@(.nv.constant0._Z14update_weightsPfPKffi)
        /*0070*/ 	.short	0x0380
        /*0072*/ 	.short	0x0018


	//----- nvinfo : EIATTR_SW_WAR
	.align		4
.L_155:
        /*0074*/ 	.byte	0x04, 0x36
        /*0076*/ 	.short	(.L_157 - .L_156)
.L_156:
        /*0078*/ 	.word	0x00000008
.L_157:


//--------------------- .nv.info._Z16conv_weight_gradPKfS0_Pfiiiiiii --------------------------
	.section	.nv.info._Z16conv_weight_gradPKfS0_Pfiiiiiii,"",@"SHT_CUDA_INFO"
	.sectionflags	@""
	.align	4


	//----- nvinfo : EIATTR_CUDA_API_VERSION
	.align		4
        /*0000*/ 	.byte	0x04, 0x37
        /*0002*/ 	.short	(.L_159 - .L_158)
.L_158:
        /*0004*/ 	.word	0x00000082


	//----- nvinfo : EIATTR_KPARAM_INFO
	.align		4
.L_159:
        /*0008*/ 	.byte	0x04, 0x17
        /*000a*/ 	.short	(.L_161 - .L_160)
.L_160:
        /*000c*/ 	.word	0x00000000
        /*0010*/ 	.short	0x0009
        /*0012*/ 	.short	0x0030
        /*0014*/ 	.byte	0x00, 0xf0, 0x11, 0x00


	//----- nvinfo : EIATTR_KPARAM_INFO
	.align		4
.L_161:
        /*0018*/ 	.byte	0x04, 0x17
        /*001a*/ 	.short	(.L_163 - .L_162)
.L_162:
        /*001c*/ 	.word	0x00000000
        /*0020*/ 	.short	0x0008
        /*0022*/ 	.short	0x002c
        /*0024*/ 	.byte	0x00, 0xf0, 0x11, 0x00


	//----- nvinfo : EIATTR_KPARAM_INFO
	.align		4
.L_163:
        /*0028*/ 	.byte	0x04, 0x17
        /*002a*/ 	.short	(.L_165 - .L_164)
.L_164:
        /*002c*/ 	.word	0x00000000
        /*0030*/ 	.short	0x0007
        /*0032*/ 	.short	0x0028
        /*0034*/ 	.byte	0x00, 0xf0, 0x11, 0x00


	//----- nvinfo : EIATTR_KPARAM_INFO
	.align		4
.L_165:
        /*0038*/ 	.byte	0x04, 0x17
        /*003a*/ 	.short	(.L_167 - .L_166)
.L_166:
        /*003c*/ 	.word	0x00000000
        /*0040*/ 	.short	0x0006
        /*0042*/ 	.short	0x0024
        /*0044*/ 	.byte	0x00, 0xf0, 0x11, 0x00


	//----- nvinfo : EIATTR_KPARAM_INFO
	.align		4
.L_167:
        /*0048*/ 	.byte	0x04, 0x17
        /*004a*/ 	.short	(.L_169 - .L_168)
.L_168:
        /*004c*/ 	.word	0x00000000
        /*0050*/ 	.short	0x0005
        /*0052*/ 	.short	0x0020
        /*0054*/ 	.byte	0x00, 0xf0, 0x11, 0x00


	//----- nvinfo : EIATTR_KPARAM_INFO
	.align		4
.L_169:
        /*0058*/ 	.byte	0x04, 0x17
        /*005a*/ 	.short	(.L_171 - .L_170)
.L_170:
        /*005c*/ 	.word	0x00000000
        /*0060*/ 	.short	0x0004
        /*0062*/ 	.short	0x001c
        /*0064*/ 	.byte	0x00, 0xf0, 0x11, 0x00


	//----- nvinfo : EIATTR_KPARAM_INFO
	.align		4
.L_171:
        /*0068*/ 	.byte	0x04, 0x17
        /*006a*/ 	.short	(.L_173 - .L_172)
.L_172:
        /*006c*/ 	.word	0x00000000
        /*0070*/ 	.short	0x0003
        /*0072*/ 	.short	0x0018
        /*0074*/ 	.byte	0x00, 0xf0, 0x11, 0x00


	//----- nvinfo : EIATTR_KPARAM_INFO
	.align		4
.L_173:
        /*0078*/ 	.byte	0x04, 0x17
        /*007a*/ 	.short	(.L_175 - .L_174)
.L_174:
        /*007c*/ 	.word	0x00000000
        /*0080*/ 	.short	0x0002
        /*0082*/ 	.short	0x0010
        /*0084*/ 	.byte	0x00, 0xf5, 0x21, 0x00


	//----- nvinfo : EIATTR_KPARAM_INFO
	.align		4
.L_175:
        /*0088*/ 	.byte	0x04, 0x17
        /*008a*/ 	.short	(.L_177 - .L_176)
.L_176:
        /*008c*/ 	.word	0x00000000
        /*0090*/ 	.short	0x0001
        /*0092*/ 	.short	0x0008
        /*0094*/ 	.byte	0x00, 0xf5, 0x21, 0x00


	//----- nvinfo : EIATTR_KPARAM_INFO
	.align		4
.L_177:
        /*0098*/ 	.byte	0x04, 0x17
        /*009a*/ 	.short	(.L_179 - .L_178)
.L_178:
        /*009c*/ 	.word	0x00000000
        /*00a0*/ 	.short	0x0000
        /*00a2*/ 	.short	0x0000
        /*00a4*/ 	.byte	0x00, 0xf5, 0x21, 0x00


	//----- nvinfo : EIATTR_SPARSE_MMA_MASK
	.align		4
.L_179:
        /*00a8*/ 	.byte	0x03, 0x50
        /*00aa*/ 	.short	0x0000


	//----- nvinfo : EIATTR_MAXREG_COUNT
	.align		4
        /*00ac*/ 	.byte	0x03, 0x1b
        /*00ae*/ 	.short	0x00ff


	//----- nvinfo : EIATTR_MERCURY_ISA_VERSION
	.align		4
        /*00b0*/ 	.byte	0x03, 0x5f
        /*00b2*/ 	.short	0x0101


	//----- nvinfo : EIATTR_VRC_CTA_INIT_COUNT
	.align		4
        /*00b4*/ 	.byte	0x02, 0x4a
	.zero		1
	.zero		1


	//----- nvinfo : EIATTR_EXIT_INSTR_OFFSETS
	.align		4
        /*00b8*/ 	.byte	0x04, 0x1c
        /*00ba*/ 	.short	(.L_181 - .L_180)


	//   ....[0]....
.L_180:
        /*00bc*/ 	.word	0x00000060


	//   ....[1]....
        /*00c0*/ 	.word	0x00000610


	//----- nvinfo : EIATTR_CBANK_PARAM_SIZE
	.align		4
.L_181:
        /*00c4*/ 	.byte	0x03, 0x19
        /*00c6*/ 	.short	0x0034


	//----- nvinfo : EIATTR_PARAM_CBANK
	.align		4
        /*00c8*/ 	.byte	0x04, 0x0a
        /*00ca*/ 	.short	(.L_183 - .L_182)
	.align		4
.L_182:
        /*00cc*/ 	.word	index@(.nv.constant0._Z16conv_weight_gradPKfS0_Pfiiiiiii)
        /*00d0*/ 	.short	0x0380
        /*00d2*/ 	.short	0x0034


	//----- nvinfo : EIATTR_SW_WAR
	.align		4
.L_183:
        /*00d4*/ 	.byte	0x04, 0x36
        /*00d6*/ 	.short	(.L_185 - .L_184)
.L_184:
        /*00d8*/ 	.word	0x00000008
.L_185:


//--------------------- .nv.info._Z12conv_forwardPKfS0_Pfiiiiiii --------------------------
	.section	.nv.info._Z12conv_forwardPKfS0_Pfiiiiiii,"",@"SHT_CUDA_INFO"
	.sectionflags	@""
	.align	4


	//----- nvinfo : EIATTR_CUDA_API_VERSION
	.align		4
        /*0000*/ 	.byte	0x04, 0x37
        /*0002*/ 	.short	(.L_187 - .L_186)
.L_186:
        /*0004*/ 	.word	0x00000082


	//----- nvinfo : EIATTR_KPARAM_INFO
	.align		4
.L_187:
        /*0008*/ 	.byte	0x04, 0x17
        /*000a*/ 	.short	(.L_189 - .L_188)
.L_188:
        /*000c*/ 	.word	0x00000000
        /*0010*/ 	.short	0x0009
        /*0012*/ 	.short	0x0030
        /*0014*/ 	.byte	0x00, 0xf0, 0x11, 0x00


	//----- nvinfo : EIATTR_KPARAM_INFO
	.align		4
.L_189:
        /*0018*/ 	.byte	0x04, 0x17
        /*001a*/ 	.short	(.L_191 - .L_190)
.L_190:
        /*001c*/ 	.word	0x00000000
        /*0020*/ 	.short	0x0008
        /*0022*/ 	.short	0x002c
        /*0024*/ 	.byte	0x00, 0xf0, 0x11, 0x00


	//----- nvinfo : EIATTR_KPARAM_INFO
	.align		4
.L_191:
        /*0028*/ 	.byte	0x04, 0x17
        /*002a*/ 	.short	(.L_193 - .L_192)
.L_192:
        /*002c*/ 	.word	0x00000000
        /*0030*/ 	.short	0x0007
        /*0032*/ 	.short	0x0028
        /*0034*/ 	.byte	0x00, 0xf0, 0x11, 0x00


	//----- nvinfo : EIATTR_KPARAM_INFO
	.align		4
.L_193:
        /*0038*/ 	.byte	0x04, 0x17
        /*003a*/ 	.short	(.L_195 - .L_194)
.L_194:
        /*003c*/ 	.word	0x00000000
        /*0040*/ 	.short	0x0006
        /*0042*/ 	.short	0x0024
        /*0044*/ 	.byte	0x00, 0xf0, 0x11, 0x00


	//----- nvinfo : EIATTR_KPARAM_INFO
	.align		4
.L_195:
        /*0048*/ 	.byte	0x04, 0x17
        /*004a*/ 	.short	(.L_197 - .L_196)
.L_196:
        /*004c*/ 	.word	0x00000000
        /*0050*/ 	.short	0x0005
        /*0052*/ 	.short	0x0020
        /*0054*/ 	.byte	0x00, 0xf0, 0x11, 0x00


	//----- nvinfo : EIATTR_KPARAM_INFO
	.align		4
.L_197:
        /*0058*/ 	.byte	0x04, 0x17
        /*005a*/ 	.short	(.L_199 - .L_198)
.L_198:
        /*005c*/ 	.word	0x00000000
        /*0060*/ 	.short	0x0004
        /*0062*/ 	.short	0x001c
        /*0064*/ 	.byte	0x00, 0xf0, 0x11, 0x00


	//----- nvinfo : EIATTR_KPARAM_INFO
	.align		4
.L_199:
        /*0068*/ 	.byte	0x04, 0x17
        /*006a*/ 	.short	(.L_201 - .L_200)
.L_200:
        /*006c*/ 	.word	0x00000000
        /*0070*/ 	.short	0x0003
        /*0072*/ 	.short	0x0018
        /*0074*/ 	.byte	0x00, 0xf0, 0x11, 0x00


	//----- nvinfo : EIATTR_KPARAM_INFO
	.align		4
.L_201:
        /*0078*/ 	.byte	0x04, 0x17
        /*007a*/ 	.short	(.L_203 - .L_202)
.L_202:
        /*007c*/ 	.word	0x00000000
        /*0080*/ 	.short	0x0002
        /*0082*/ 	.short	0x0010
        /*0084*/ 	.byte	0x00, 0xf5, 0x21, 0x00


	//----- nvinfo : EIATTR_KPARAM_INFO
	.align		4
.L_203:
        /*0088*/ 	.byte	0x04, 0x17
        /*008a*/ 	.short	(.L_205 - .L_204)
.L_204:
        /*008c*/ 	.word	0x00000000
        /*0090*/ 	.short	0x0001
        /*0092*/ 	.short	0x0008
        /*0094*/ 	.byte	0x00, 0xf5, 0x21, 0x00


	//----- nvinfo : EIATTR_KPARAM_INFO
	.align		4
.L_205:
        /*0098*/ 	.byte	0x04, 0x17
        /*009a*/ 	.short	(.L_207 - .L_206)
.L_206:
        /*009c*/ 	.word	0x00000000
        /*00a0*/ 	.short	0x0000
        /*00a2*/ 	.short	0x0000
        /*00a4*/ 	.byte	0x00, 0xf5, 0x21, 0x00


	//----- nvinfo : EIATTR_SPARSE_MMA_MASK
	.align		4
.L_207:
        /*00a8*/ 	.byte	0x03, 0x50
        /*00aa*/ 	.short	0x0000


	//----- nvinfo : EIATTR_MAXREG_COUNT
	.align		4
        /*00ac*/ 	.byte	0x03, 0x1b
        /*00ae*/ 	.short	0x00ff


	//----- nvinfo : EIATTR_MERCURY_ISA_VERSION
	.align		4
        /*00b0*/ 	.byte	0x03, 0x5f
        /*00b2*/ 	.short	0x0101


	//----- nvinfo : EIATTR_VRC_CTA_INIT_COUNT
	.align		4
        /*00b4*/ 	.byte	0x02, 0x4a
	.zero		1
	.zero		1


	//----- nvinfo : EIATTR_EXIT_INSTR_OFFSETS
	.align		4
        /*00b8*/ 	.byte	0x04, 0x1c
        /*00ba*/ 	.short	(.L_209 - .L_208)


	//   ....[0]....
.L_208:
        /*00bc*/ 	.word	0x000000b0


	//   ....[1]....
        /*00c0*/ 	.word	0x00000cc0


	//----- nvinfo : EIATTR_CBANK_PARAM_SIZE
	.align		4
.L_209:
        /*00c4*/ 	.byte	0x03, 0x19
        /*00c6*/ 	.short	0x0034


	//----- nvinfo : EIATTR_PARAM_CBANK
	.align		4
        /*00c8*/ 	.byte	0x04, 0x0a
        /*00ca*/ 	.short	(.L_211 - .L_210)
	.align		4
.L_210:
        /*00cc*/ 	.word	index@(.nv.constant0._Z12conv_forwardPKfS0_Pfiiiiiii)
        /*00d0*/ 	.short	0x0380
        /*00d2*/ 	.short	0x0034


	//----- nvinfo : EIATTR_SW_WAR
	.align		4
.L_211:
        /*00d4*/ 	.byte	0x04, 0x36
        /*00d6*/ 	.short	(.L_213 - .L_212)
.L_212:
        /*00d8*/ 	.word	0x00000008
.L_213:


//--------------------- .nv.callgraph             --------------------------
	.section	.nv.callgraph,"",@"SHT_CUDA_CALLGRAPH"
	.align	4
	.sectionentsize	8
	.align		4
        /*0000*/ 	.word	0x00000000
	.align		4
        /*0004*/ 	.word	0xffffffff
	.align		4
        /*0008*/ 	.word	0x00000000
	.align		4
        /*000c*/ 	.word	0xfffffffe
	.align		4
        /*0010*/ 	.word	0x00000000
	.align		4
        /*0014*/ 	.word	0xfffffffd
	.align		4
        /*0018*/ 	.word	0x00000000
	.align		4
        /*001c*/ 	.word	0xfffffffc


//--------------------- .text._Z15dropout_forwardPKfPfifj --------------------------
	.section	.text._Z15dropout_forwardPKfPfifj,"ax",@progbits
	.align	128
        .global         _Z15dropout_forwardPKfPfifj
        .type           _Z15dropout_forwardPKfPfifj,@function
        .size           _Z15dropout_forwardPKfPfifj,(.L_x_98 - _Z15dropout_forwardPKfPfifj)
        .other          _Z15dropout_forwardPKfPfifj,@"STO_CUDA_ENTRY STV_DEFAULT"
_Z15dropout_forwardPKfPfifj:
.text._Z15dropout_forwardPKfPfifj:
[----:B------:R-:W-:Y:S01]  /*0000*/  LDC R1, c[0x0][0x37c] ;  /* 0x0000df00ff017b82 */ /* 0x000fe20000000800 */
[----:B------:R-:W0:Y:S07]  /*0010*/  S2R R3, SR_TID.X ;  /* 0x0000000000037919 */ /* 0x000e2e0000002100 */
[----:B------:R-:W0:Y:S01]  /*0020*/  S2UR UR4, SR_CTAID.X ;  /* 0x00000000000479c3 */ /* 0x000e220000002500 */
[----:B------:R-:W1:Y:S07]  /*0030*/  LDCU UR5, c[0x0][0x390] ;  /* 0x00007200ff0577ac */ /* 0x000e6e0008000800 */
[----:B------:R-:W0:Y:S02]  /*0040*/  LDC R2, c[0x0][0x360] ;  /* 0x0000d800ff027b82 */ /* 0x000e240000000800 */
[----:B0-----:R-:W-:-:S05]  /*0050*/  IMAD R2, R2, UR4, R3 ;  /* 0x0000000402027c24 */ /* 0x001fca000f8e0203 */
[----:B-1----:R-:W-:-:S13]  /*0060*/  ISETP.GE.AND P0, PT, R2, UR5, PT ;  /* 0x0000000502007c0c */ /* 0x002fda000bf06270 */
[----:B------:R-:W-:Y:S05]  /*0070*/  @P0 EXIT ;  /* 0x000000000000094d */ /* 0x000fea0003800000 */
[----:B------:R-:W0:Y:S01]  /*0080*/  LDCU UR4, c[0x0][0x398] ;  /* 0x00007300ff0477ac */ /* 0x000e220008000800 */
[----:B------:R-:W1:Y:S01]  /*0090*/  LDC R7, c[0x0][0x394] ;  /* 0x0000e500ff077b82 */ /* 0x000e620000000800 */
[----:B------:R-:W-:Y:S01]  /*00a0*/  IMAD.MOV.U32 R3, RZ, RZ, 0x19660d ;  /* 0x0019660dff037424 */ /* 0x000fe200078e00ff */
[----:B0-----:R-:W-:Y:S01]  /*00b0*/  LOP3.LUT R0, R2, UR4, RZ, 0x3c, !PT ;  /* 0x0000000402007c12 */ /* 0x001fe2000f8e3cff */
[----:B------:R-:W0:Y:S04]  /*00c0*/  LDCU.64 UR4, c[0x0][0x358] ;  /* 0x00006b00ff0477ac */ /* 0x000e280008000a00 */
[----:B------:R-:W-:-:S05]  /*00d0*/  IMAD R0, R0, R3, 0x6ef35f ;  /* 0x006ef35f00007424 */ /* 0x000fca00078e0203 */
[----:B------:R-:W-:-:S04]  /*00e0*/  LOP3.LUT R0, R0, 0xffffff, RZ, 0xc0, !PT ;  /* 0x00ffffff00007812 */ /* 0x000fc800078ec0ff */
[----:B------:R-:W-:-:S05]  /*00f0*/  I2FP.F32.U32 R0, R0 ;  /* 0x0000000000007245 */ /* 0x000fca0000201000 */
[----:B------:R-:W-:-:S05]  /*0100*/  FMUL R0, R0, 5.9604644775390625e-08 ;  /* 0x3380000000007820 */ /* 0x000fca0000400000 */
[----:B-1----:R-:W-:-:S13]  /*0110*/  FSETP.GEU.AND P0, PT, R0, R7, PT ;  /* 0x000000070000720b */ /* 0x002fda0003f0e000 */
[----:B------:R-:W1:Y:S02]  /*0120*/  @!P0 LDC.64 R4, c[0x0][0x388] ;  /* 0x0000e200ff048b82 */ /* 0x000e640000000a00 */
[----:B-1----:R-:W-:-:S05]  /*0130*/  @!P0 IMAD.WIDE R4, R2, 0x4, R4 ;  /* 0x0000000402048825 */ /* 0x002fca00078e0204 */
[----:B0-----:R0:W-:Y:S01]  /*0140*/  @!P0 STG.E desc[UR4][R4.64], RZ ;  /* 0x000000ff04008986 */ /* 0x0011e2000c101904 */
[----:B------:R-:W-:Y:S05]  /*0150*/  @!P0 EXIT ;  /* 0x000000000000894d */ /* 0x000fea0003800000 */
[----:B0-----:R-:W0:Y:S02]  /*0160*/  LDC.64 R4, c[0x0][0x380] ;  /* 0x0000e000ff047b82 */ /* 0x001e240000000a00 */
[----:B0-----:R-:W-:-:S05]  /*0170*/  IMAD.WIDE R4, R2, 0x4, R4 ;  /* 0x0000000402047825 */ /* 0x001fca00078e0204 */
[----:B------:R-:W2:Y:S01]  /*0180*/  LDG.E R0, desc[UR4][R4.64] ;  /* 0x0000000404007981 */ /* 0x000ea2000c1e1900 */
[----:B------:R-:W-:Y:S01]  /*0190*/  FADD R3, -R7, 1 ;  /* 0x3f80000007037421 */ /* 0x000fe20000000100 */
[----:B------:R-:W-:Y:S03]  /*01a0*/  BSSY.RECONVERGENT B0, `(.L_x_0) ;  /* 0x000000c000007945 */ /* 0x000fe60003800200 */
[----:B------:R-:W0:Y:S02]  /*01b0*/  MUFU.RCP R6, R3 ;  /* 0x0000000300067308 */ /* 0x000e240000001000 */
[----:B0-----:R-:W-:-:S04]  /*01c0*/  FFMA R7, -R3, R6, 1 ;  /* 0x3f80000003077423 */ /* 0x001fc80000000106 */
[----:B------:R-:W-:Y:S02]  /*01d0*/  FFMA R7, R6, R7, R6 ;  /* 0x0000000706077223 */ /* 0x000fe40000000006 */
[----:B--2---:R-:W0:Y:S02]  /*01e0*/  FCHK P0, R0, R3 ;  /* 0x0000000300007302 */ /* 0x004e240000000000 */
[----:B------:R-:W-:-:S04]  /*01f0*/  FFMA R6, R0, R7, RZ ;  /* 0x0000000700067223 */ /* 0x000fc800000000ff */
[----:B------:R-:W-:-:S04]  /*0200*/  FFMA R8, -R3, R6, R0 ;  /* 0x0000000603087223 */ /* 0x000fc80000000100 */
[----:B------:R-:W-:Y:S01]  /*0210*/  FFMA R7, R7, R8, R6 ;  /* 0x0000000807077223 */ /* 0x000fe20000000006 */
[----:B0-----:R-:W-:Y:S06]  /*0220*/  @!P0 BRA `(.L_x_1) ;  /* 0x00000000000c8947 */ /* 0x001fec0003800000 */
[----:B------:R-:W-:-:S07]  /*0230*/  MOV R4, 0x250 ;  /* 0x0000025000047802 */ /* 0x000fce0000000f00 */
[----:B------:R-:W-:Y:S05]  /*0240*/  CALL.REL.NOINC `($__internal_0_$__cuda_sm3x_div_rn_noftz_f32_slowpath) ;  /* 0x0000000000187944 */ /* 0x000fea0003c00000 */
[----:B------:R-:W-:-:S07]  /*0250*/  IMAD.MOV.U32 R7, RZ, RZ, R0 ;  /* 0x000000ffff077224 */ /* 0x000fce00078e0000 */
.L_x_1:
[----:B------:R-:W-:Y:S05]  /*0260*/  BSYNC.RECONVERGENT B0 ;  /* 0x0000000000007941 */ /* 0x000fea0003800200 */
.L_x_0:
[----:B------:R-:W0:Y:S02]  /*0270*/  LDC.64 R4, c[0x0][0x388] ;  /* 0x0000e200ff047b82 */ /* 0x000e240000000a00 */
[----:B0-----:R-:W-:-:S05]  /*0280*/  IMAD.WIDE R4, R2, 0x4, R4 ;  /* 0x0000000402047825 */ /* 0x001fca00078e0204 */
[----:B------:R-:W-:Y:S01]  /*0290*/  STG.E desc[UR4][R4.64], R7 ;  /* 0x0000000704007986 */ /* 0x000fe2000c101904 */
[----:B------:R-:W-:Y:S05]  /*02a0*/  EXIT ;  /* 0x000000000000794d */ /* 0x000fea0003800000 */
        .weak           $__internal_0_$__cuda_sm3x_div_rn_noftz_f32_slowpath
        .type           $__internal_0_$__cuda_sm3x_div_rn_noftz_f32_slowpath,@function
        .size           $__internal_0_$__cuda_sm3x_div_rn_noftz_f32_slowpath,(.L_x_98 - $__internal_0_$__cuda_sm3x_div_rn_noftz_f32_slowpath)
$__internal_0_$__cuda_sm3x_div_rn_noftz_f32_slowpath:
[--C-:B------:R-:W-:Y:S01]  /*02b0*/  SHF.R.U32.HI R6, RZ, 0x17, R3.reuse ;  /* 0x00000017ff067819 */ /* 0x100fe20000011603 */
[----:B------:R-:W-:Y:S01]  /*02c0*/  BSSY.RECONVERGENT B1, `(.L_x_2) ;  /* 0x0000064000017945 */ /* 0x000fe20003800200 */
[--C-:B------:R-:W-:Y:S01]  /*02d0*/  SHF.R.U32.HI R5, RZ, 0x17, R0.reuse ;  /* 0x00000017ff057819 */ /* 0x100fe20000011600 */
[----:B------:R-:W-:Y:S01]  /*02e0*/  IMAD.MOV.U32 R7, RZ, RZ, R0 ;  /* 0x000000ffff077224 */ /* 0x000fe200078e0000 */
[----:B------:R-:W-:Y:S01]  /*02f0*/  LOP3.LUT R6, R6, 0xff, RZ, 0xc0, !PT ;  /* 0x000000ff06067812 */ /* 0x000fe200078ec0ff */
[----:B------:R-:W-:Y:S01]  /*0300*/  IMAD.MOV.U32 R8, RZ, RZ, R3 ;  /* 0x000000ffff087224 */ /* 0x000fe200078e0003 */
[----:B------:R-:W-:-:S03]  /*0310*/  LOP3.LUT R5, R5, 0xff, RZ, 0xc0, !PT ;  /* 0x000000ff05057812 */ /* 0x000fc600078ec0ff */
[----:B------:R-:W-:Y:S02]  /*0320*/  VIADD R11, R6, 0xffffffff ;  /* 0xffffffff060b7836 */ /* 0x000fe40000000000 */
[----:B------:R-:W-:-:S03]  /*0330*/  VIADD R10, R5, 0xffffffff ;  /* 0xffffffff050a7836 */ /* 0x000fc60000000000 */
[----:B------:R-:W-:-:S04]  /*0340*/  ISETP.GT.U32.AND P0, PT, R11, 0xfd, PT ;  /* 0x000000fd0b00780c */ /* 0x000fc80003f04070 */
[----:B------:R-:W-:-:S13]  /*0350*/  ISETP.GT.U32.OR P0, PT, R10, 0xfd, P0 ;  /* 0x000000fd0a00780c */ /* 0x000fda0000704470 */
[----:B------:R-:W-:Y:S01]  /*0360*/  @!P0 IMAD.MOV.U32 R9, RZ, RZ, RZ ;  /* 0x000000ffff098224 */ /* 0x000fe200078e00ff */
[----:B------:R-:W-:Y:S06]  /*0370*/  @!P0 BRA `(.L_x_3) ;  /* 0x00000000005c8947 */ /* 0x000fec0003800000 */
[----:B------:R-:W-:Y:S02]  /*0380*/  FSETP.GTU.FTZ.AND P0, PT, |R0|, +INF , PT ;  /* 0x7f8000000000780b */ /* 0x000fe40003f1c200 */
[----:B------:R-:W-:-:S04]  /*0390*/  FSETP.GTU.FTZ.AND P1, PT, |R3|, +INF , PT ;  /* 0x7f8000000300780b */ /* 0x000fc80003f3c200 */
[----:B------:R-:W-:-:S13]  /*03a0*/  PLOP3.LUT P0, PT, P0, P1, PT, 0xf8, 0x8f ;  /* 0x00000000008f781c */ /* 0x000fda0000703f70 */
[----:B------:R-:W-:Y:S05]  /*03b0*/  @P0 BRA `(.L_x_4) ;  /* 0x00000004004c0947 */ /* 0x000fea0003800000 */
[----:B------:R-:W-:-:S13]  /*03c0*/  LOP3.LUT P0, RZ, R8, 0x7fffffff, R7, 0xc8, !PT ;  /* 0x7fffffff08ff7812 */ /* 0x000fda000780c807 */
[----:B------:R-:W-:Y:S05]  /*03d0*/  @!P0 BRA `(.L_x_5) ;  /* 0x00000004003c8947 */ /* 0x000fea0003800000 */
[C---:B------:R-:W-:Y:S02]  /*03e0*/  FSETP.NEU.FTZ.AND P2, PT, |R0|.reuse, +INF , PT ;  /* 0x7f8000000000780b */ /* 0x040fe40003f5d200 */
[----:B------:R-:W-:Y:S02]  /*03f0*/  FSETP.NEU.FTZ.AND P1, PT, |R3|, +INF , PT ;  /* 0x7f8000000300780b */ /* 0x000fe40003f3d200 */
[----:B------:R-:W-:-:S11]  /*0400*/  FSETP.NEU.FTZ.AND P0, PT, |R0|, +INF , PT ;  /* 0x7f8000000000780b */ /* 0x000fd60003f1d200 */
[----:B------:R-:W-:Y:S05]  /*0410*/  @!P1 BRA !P2, `(.L_x_5) ;  /* 0x00000004002c9947 */ /* 0x000fea0005000000 */
[----:B------:R-:W-:-:S04]  /*0420*/  LOP3.LUT P2, RZ, R7, 0x7fffffff, RZ, 0xc0, !PT ;  /* 0x7fffffff07ff7812 */ /* 0x000fc8000784c0ff */
[----:B------:R-:W-:-:S13]  /*0430*/  PLOP3.LUT P1, PT, P1, P2, PT, 0x2f, 0xf2 ;  /* 0x0000000000f2781c */ /* 0x000fda0000f24577 */
[----:B------:R-:W-:Y:S05]  /*0440*/  @P1 BRA `(.L_x_6) ;  /* 0x0000000400181947 */ /* 0x000fea0003800000 */
[----:B------:R-:W-:-:S04]  /*0450*/  LOP3.LUT P1, RZ, R8, 0x7fffffff, RZ, 0xc0, !PT ;  /* 0x7fffffff08ff7812 */ /* 0x000fc8000782c0ff */
[----:B------:R-:W-:-:S13]  /*0460*/  PLOP3.LUT P0, PT, P0, P1, PT, 0x2f, 0xf2 ;  /* 0x0000000000f2781c */ /* 0x000fda0000702577 */
[----:B------:R-:W-:Y:S05]  /*0470*/  @P0 BRA `(.L_x_7) ;  /* 0x0000000400000947 */ /* 0x000fea0003800000 */
[----:B------:R-:W-:Y:S02]  /*0480*/  ISETP.GE.AND P0, PT, R10, RZ, PT ;  /* 0x000000ff0a00720c */ /* 0x000fe40003f06270 */
[----:B------:R-:W-:-:S11]  /*0490*/  ISETP.GE.AND P1, PT, R11, RZ, PT ;  /* 0x000000ff0b00720c */ /* 0x000fd60003f26270 */
[----:B------:R-:W-:Y:S02]  /*04a0*/  @P0 IMAD.MOV.U32 R9, RZ, RZ, RZ ;  /* 0x000000ffff090224 */ /* 0x000fe400078e00ff */
[----:B------:R-:W-:Y:S01]  /*04b0*/  @!P0 FFMA R7, R0, 1.84467440737095516160e+19, RZ ;  /* 0x5f80000000078823 */ /* 0x000fe200000000ff */
[----:B------:R-:W-:Y:S02]  /*04c0*/  @!P0 IMAD.MOV.U32 R9, RZ, RZ, -0x40 ;  /* 0xffffffc0ff098424 */ /* 0x000fe400078e00ff */
[----:B------:R-:W-:Y:S02]  /*04d0*/  @!P1 FFMA R8, R3, 1.84467440737095516160e+19, RZ ;  /* 0x5f80000003089823 */ /* 0x000fe400000000ff */
[----:B------:R-:W-:-:S07]  /*04e0*/  @!P1 VIADD R9, R9, 0x40 ;  /* 0x0000004009099836 */ /* 0x000fce0000000000 */
.L_x_3:
[----:B------:R-:W-:Y:S01]  /*04f0*/  LEA R3, R6, 0xc0800000, 0x17 ;  /* 0xc080000006037811 */ /* 0x000fe200078eb8ff */
[----:B------:R-:W-:Y:S01]  /*0500*/  VIADD R5, R5, 0xffffff81 ;  /* 0xffffff8105057836 */ /* 0x000fe20000000000 */
[----:B------:R-:W-:Y:S03]  /*0510*/  BSSY.RECONVERGENT B2, `(.L_x_8) ;  /* 0x0000035000027945 */ /* 0x000fe60003800200 */
[----:B------:R-:W-:Y:S01]  /*0520*/  IMAD.IADD R3, R8, 0x1, -R3 ;  /* 0x0000000108037824 */ /* 0x000fe200078e0a03 */
[C---:B------:R-:W-:Y:S01]  /*0530*/  IADD3 R6, PT, PT, R5.reuse, 0x7f, -R6 ;  /* 0x0000007f05067810 */ /* 0x040fe20007ffe806 */
[----:B------:R-:W-:Y:S02]  /*0540*/  IMAD R0, R5, -0x800000, R7 ;  /* 0xff80000005007824 */ /* 0x000fe400078e0207 */
[----:B------:R-:W0:Y:S01]  /*0550*/  MUFU.RCP R8, R3 ;  /* 0x0000000300087308 */ /* 0x000e220000001000 */
[----:B------:R-:W-:Y:S01]  /*0560*/  FADD.FTZ R11, -R3, -RZ ;  /* 0x800000ff030b7221 */ /* 0x000fe20000010100 */
[----:B------:R-:W-:-:S03]  /*0570*/  IMAD.IADD R6, R6, 0x1, R9 ;  /* 0x0000000106067824 */ /* 0x000fc600078e0209 */
[----:B0-----:R-:W-:-:S04]  /*0580*/  FFMA R13, R8, R11, 1 ;  /* 0x3f800000080d7423 */ /* 0x001fc8000000000b */
[----:B------:R-:W-:-:S04]  /*0590*/  FFMA R10, R8, R13, R8 ;  /* 0x0000000d080a7223 */ /* 0x000fc80000000008 */
[----:B------:R-:W-:-:S04]  /*05a0*/  FFMA R7, R0, R10, RZ ;  /* 0x0000000a00077223 */ /* 0x000fc800000000ff */
[----:B------:R-:W-:-:S04]  /*05b0*/  FFMA R8, R11, R7, R0 ;  /* 0x000000070b087223 */ /* 0x000fc80000000000 */
[----:B------:R-:W-:-:S04]  /*05c0*/  FFMA R7, R10, R8, R7 ;  /* 0x000000080a077223 */ /* 0x000fc80000000007 */
[----:B------:R-:W-:-:S04]  /*05d0*/  FFMA R8, R11, R7, R0 ;  /* 0x000000070b087223 */ /* 0x000fc80000000000 */
[----:B------:R-:W-:-:S05]  /*05e0*/  FFMA R0, R10, R8, R7 ;  /* 0x000000080a007223 */ /* 0x000fca0000000007 */
[----:B------:R-:W-:-:S04]  /*05f0*/  SHF.R.U32.HI R3, RZ, 0x17, R0 ;  /* 0x00000017ff037819 */ /* 0x000fc80000011600 */
[----:B------:R-:W-:-:S05]  /*0600*/  LOP3.LUT R3, R3, 0xff, RZ, 0xc0, !PT ;  /* 0x000000ff03037812 */ /* 0x000fca00078ec0ff */
[----:B------:R-:W-:-:S04]  /*0610*/  IMAD.IADD R9, R3, 0x1, R6 ;  /* 0x0000000103097824 */ /* 0x000fc800078e0206 */
[----:B------:R-:W-:-:S05]  /*0620*/  VIADD R3, R9, 0xffffffff ;  /* 0xffffffff09037836 */ /* 0x000fca0000000000 */
[----:B------:R-:W-:-:S13]  /*0630*/  ISETP.GE.U32.AND P0, PT, R3, 0xfe, PT ;  /* 0x000000fe0300780c */ /* 0x000fda0003f06070 */
[----:B------:R-:W-:Y:S05]  /*0640*/  @!P0 BRA `(.L_x_9) ;  /* 0x0000000000808947 */ /* 0x000fea0003800000 */
[----:B------:R-:W-:-:S13]  /*0650*/  ISETP.GT.AND P0, PT, R9, 0xfe, PT ;  /* 0x000000fe0900780c */ /* 0x000fda0003f04270 */
[----:B------:R-:W-:Y:S05]  /*0660*/  @P0 BRA `(.L_x_10) ;  /* 0x00000000006c0947 */ /* 0x000fea0003800000 */
[----:B------:R-:W-:-:S13]  /*0670*/  ISETP.GE.AND P0, PT, R9, 0x1, PT ;  /* 0x000000010900780c */ /* 0x000fda0003f06270 */
[----:B------:R-:W-:Y:S05]  /*0680*/  @P0 BRA `(.L_x_11) ;  /* 0x0000000000740947 */ /* 0x000fea0003800000 */
[----:B------:R-:W-:Y:S02]  /*0690*/  ISETP.GE.AND P0, PT, R9, -0x18, PT ;  /* 0xffffffe80900780c */ /* 0x000fe40003f06270 */
[----:B------:R-:W-:-:S11]  /*06a0*/  LOP3.LUT R0, R0, 0x80000000, RZ, 0xc0, !PT ;  /* 0x8000000000007812 */ /* 0x000fd600078ec0ff */
[----:B------:R-:W-:Y:S05]  /*06b0*/  @!P0 BRA `(.L_x_11) ;  /* 0x0000000000688947 */ /* 0x000fea0003800000 */
[CCC-:B------:R-:W-:Y:S01]  /*06c0*/  FFMA.RZ R3, R10.reuse, R8.reuse, R7.reuse ;  /* 0x000000080a037223 */ /* 0x1c0fe2000000c007 */
[CCC-:B------:R-:W-:Y:S01]  /*06d0*/  FFMA.RM R6, R10.reuse, R8.reuse, R7.reuse ;  /* 0x000000080a067223 */ /* 0x1c0fe20000004007 */
[C---:B------:R-:W-:Y:S02]  /*06e0*/  ISETP.NE.AND P2, PT, R9.reuse, RZ, PT ;  /* 0x000000ff0900720c */ /* 0x040fe40003f45270 */
[----:B------:R-:W-:Y:S02]  /*06f0*/  ISETP.NE.AND P1, PT, R9, RZ, PT ;  /* 0x000000ff0900720c */ /* 0x000fe40003f25270 */
[----:B------:R-:W-:Y:S01]  /*0700*/  LOP3.LUT R5, R3, 0x7fffff, RZ, 0xc0, !PT ;  /* 0x007fffff03057812 */ /* 0x000fe200078ec0ff */
[----:B------:R-:W-:Y:S01]  /*0710*/  FFMA.RP R3, R10, R8, R7 ;  /* 0x000000080a037223 */ /* 0x000fe20000008007 */
[----:B------:R-:W-:Y:S02]  /*0720*/  VIADD R8, R9, 0x20 ;  /* 0x0000002009087836 */ /* 0x000fe40000000000 */
[----:B------:R-:W-:Y:S01]  /*0730*/  LOP3.LUT R5, R5, 0x800000, RZ, 0xfc, !PT ;  /* 0x0080000005057812 */ /* 0x000fe200078efcff */
[----:B------:R-:W-:Y:S01]  /*0740*/  IMAD.MOV R7, RZ, RZ, -R9 ;  /* 0x000000ffff077224 */ /* 0x000fe200078e0a09 */
[----:B------:R-:W-:-:S02]  /*0750*/  FSETP.NEU.FTZ.AND P0, PT, R3, R6, PT ;  /* 0x000000060300720b */ /* 0x000fc40003f1d000 */
[----:B------:R-:W-:Y:S02]  /*0760*/  SHF.L.U32 R8, R5, R8, RZ ;  /* 0x0000000805087219 */ /* 0x000fe400000006ff */
[----:B------:R-:W-:Y:S02]  /*0770*/  SEL R6, R7, RZ, P2 ;  /* 0x000000ff07067207 */ /* 0x000fe40001000000 */
[----:B------:R-:W-:Y:S02]  /*0780*/  ISETP.NE.AND P1, PT, R8, RZ, P1 ;  /* 0x000000ff0800720c */ /* 0x000fe40000f25270 */
[----:B------:R-:W-:Y:S02]  /*0790*/  SHF.R.U32.HI R6, RZ, R6, R5 ;  /* 0x00000006ff067219 */ /* 0x000fe40000011605 */
[----:B------:R-:W-:Y:S02]  /*07a0*/  PLOP3.LUT P0, PT, P0, P1, PT, 0xf8, 0x8f ;  /* 0x00000000008f781c */ /* 0x000fe40000703f70 */
[----:B------:R-:W-:-:S02]  /*07b0*/  SHF.R.U32.HI R8, RZ, 0x1, R6 ;  /* 0x00000001ff087819 */ /* 0x000fc40000011606 */
[----:B------:R-:W-:-:S04]  /*07c0*/  SEL R3, RZ, 0x1, !P0 ;  /* 0x00000001ff037807 */ /* 0x000fc80004000000 */
[----:B------:R-:W-:-:S04]  /*07d0*/  LOP3.LUT R3, R3, 0x1, R8, 0xf8, !PT ;  /* 0x0000000103037812 */ /* 0x000fc800078ef808 */
[----:B------:R-:W-:-:S05]  /*07e0*/  LOP3.LUT R3, R3, R6, RZ, 0xc0, !PT ;  /* 0x0000000603037212 */ /* 0x000fca00078ec0ff */
[----:B------:R-:W-:-:S05]  /*07f0*/  IMAD.IADD R3, R8, 0x1, R3 ;  /* 0x0000000108037824 */ /* 0x000fca00078e0203 */
[----:B------:R-:W-:Y:S01]  /*0800*/  LOP3.LUT R0, R3, R0, RZ, 0xfc, !PT ;  /* 0x0000000003007212 */ /* 0x000fe200078efcff */
[----:B------:R-:W-:Y:S06]  /*0810*/  BRA `(.L_x_11) ;  /* 0x0000000000107947 */ /* 0x000fec0003800000 */
.L_x_10:
[----:B------:R-:W-:-:S04]  /*0820*/  LOP3.LUT R0, R0, 0x80000000, RZ, 0xc0, !PT ;  /* 0x8000000000007812 */ /* 0x000fc800078ec0ff */
[----:B------:R-:W-:Y:S01]  /*0830*/  LOP3.LUT R0, R0, 0x7f800000, RZ, 0xfc, !PT ;  /* 0x7f80000000007812 */ /* 0x000fe200078efcff */
[----:B------:R-:W-:Y:S06]  /*0840*/  BRA `(.L_x_11) ;  /* 0x0000000000047947 */ /* 0x000fec0003800000 */
.L_x_9:
[----:B------:R-:W-:-:S07]  /*0850*/  IMAD R0, R6, 0x800000, R0 ;  /* 0x0080000006007824 */ /* 0x000fce00078e0200 */
.L_x_11:
[----:B------:R-:W-:Y:S05]  /*0860*/  BSYNC.RECONVERGENT B2 ;  /* 0x0000000000027941 */ /* 0x000fea0003800200 */
.L_x_8:
[----:B------:R-:W-:Y:S05]  /*0870*/  BRA `(.L_x_12) ;  /* 0x0000000000207947 */ /* 0x000fea0003800000 */
.L_x_7:
[----:B------:R-:W-:-:S04]  /*0880*/  LOP3.LUT R0, R8, 0x80000000, R7, 0x48, !PT ;  /* 0x8000000008007812 */ /* 0x000fc800078e4807 */
[----:B------:R-:W-:Y:S01]  /*0890*/  LOP3.LUT R0, R0, 0x7f800000, RZ, 0xfc, !PT ;  /* 0x7f80000000007812 */ /* 0x000fe200078efcff */
[----:B------:R-:W-:Y:S06]  /*08a0*/  BRA `(.L_x_12) ;  /* 0x0000000000147947 */ /* 0x000fec0003800000 */
.L_x_6:
[----:B------:R-:W-:Y:S01]  /*08b0*/  LOP3.LUT R0, R8, 0x80000000, R7, 0x48, !PT ;  /* 0x8000000008007812 */ /* 0x000fe200078e4807 */
[----:B------:R-:W-:Y:S06]  /*08c0*/  BRA `(.L_x_12) ;  /* 0x00000000000c7947 */ /* 0x000fec0003800000 */
.L_x_5:
[----:B------:R-:W0:Y:S01]  /*08d0*/  MUFU.RSQ R0, -QNAN ;  /* 0xffc0000000007908 */ /* 0x000e220000001400 */
[----:B------:R-:W-:Y:S05]  /*08e0*/  BRA `(.L_x_12) ;  /* 0x0000000000047947 */ /* 0x000fea0003800000 */
.L_x_4:
[----:B------:R-:W-:-:S07]  /*08f0*/  FADD.FTZ R0, R0, R3 ;  /* 0x0000000300007221 */ /* 0x000fce0000010000 */
.L_x_12:
[----:B------:R-:W-:Y:S05]  /*0900*/  BSYNC.RECONVERGENT B1 ;  /* 0x0000000000017941 */ /* 0x000fea0003800200 */
.L_x_2:
[----:B------:R-:W-:-:S04]  /*0910*/  IMAD.MOV.U32 R5, RZ, RZ, 0x0 ;  /* 0x00000000ff057424 */ /* 0x000fc800078e00ff */
[----:B0-----:R-:W-:Y:S05]  /*0920*/  RET.REL.NODEC R4 `(_Z15dropout_forwardPKfPfifj) ;  /* 0xfffffff404b47950 */ /* 0x001fea0003c3ffff */
.L_x_13:
[----:B------:R-:W-:-:S00]  /*0930*/  BRA `(.L_x_13) ;  /* 0xfffffffc00fc7947 */ /* 0x000fc0000383ffff */
[----:B------:R-:W-:-:S00]  /*0940*/  NOP ;  /* 0x0000000000007918 */ /* 0x000fc00000000000 */
        /* <DEDUP_REMOVED lines=11> */
.L_x_98:


//--------------------- .text._Z18batch_norm_forwardPKfPfiiS0_S0_f --------------------------
	.section	.text._Z18batch_norm_forwardPKfPfiiS0_S0_f,"ax",@progbits
	.align	128
        .global         _Z18batch_norm_forwardPKfPfiiS0_S0_f
        .type           _Z18batch_norm_forwardPKfPfiiS0_S0_f,@function
        .size           _Z18batch_norm_forwardPKfPfiiS0_S0_f,(.L_x_101 - _Z18batch_norm_forwardPKfPfiiS0_S0_f)
        .other          _Z18batch_norm_forwardPKfPfiiS0_S0_f,@"STO_CUDA_ENTRY STV_DEFAULT"
_Z18batch_norm_forwardPKfPfiiS0_S0_f:
.text._Z18batch_norm_forwardPKfPfiiS0_S0_f:
        /* <DEDUP_REMOVED lines=9> */
[----:B------:R-:W-:Y:S01]  /*0090*/  HFMA2 R3, -RZ, RZ, 0, 0 ;  /* 0x00000000ff037431 */ /* 0x000fe200000001ff */
[----:B------:R-:W1:Y:S01]  /*00a0*/  LDCU.64 UR12, c[0x0][0x358] ;  /* 0x00006b00ff0c77ac */ /* 0x000e620008000a00 */
[----:B0-----:R-:W-:-:S09]  /*00b0*/  UISETP.GE.AND UP0, UPT, UR10, 0x1, UPT ;  /* 0x000000010a00788c */ /* 0x001fd2000bf06270 */
[----:B-1----:R-:W-:Y:S05]  /*00c0*/  BRA.U !UP0, `(.L_x_14) ;  /* 0x0000000508a87547 */ /* 0x002fea000b800000 */
[----:B------:R-:W-:Y:S02]  /*00d0*/  UISETP.GE.U32.AND UP2, UPT, UR10, 0x10, UPT ;  /* 0x000000100a00788c */ /* 0x000fe4000bf46070 */
[----:B------:R-:W-:Y:S01]  /*00e0*/  IMAD R0, R4, UR10, RZ ;  /* 0x0000000a04007c24 */ /* 0x000fe2000f8e02ff */
[----:B------:R-:W-:Y:S01]  /*00f0*/  ULOP3.LUT UR8, UR10, 0xf, URZ, 0xc0, !UPT ;  /* 0x0000000f0a087892 */ /* 0x000fe2000f8ec0ff */
[----:B------:R-:W-:Y:S01]  /*0100*/  MOV R3, RZ ;  /* 0x000000ff00037202 */ /* 0x000fe20000000f00 */
[----:B------:R-:W-:Y:S02]  /*0110*/  UMOV UR4, URZ ;  /* 0x000000ff00047c82 */ /* 0x000fe40008000000 */
[----:B------:R-:W-:Y:S02]  /*0120*/  UISETP.NE.AND UP1, UPT, UR8, URZ, UPT ;  /* 0x000000ff0800728c */ /* 0x000fe4000bf25270 */
[----:B------:R-:W-:Y:S09]  /*0130*/  BRA.U !UP2, `(.L_x_15) ;  /* 0x000000010ab87547 */ /* 0x000ff2000b800000 */
[----:B------:R-:W0:Y:S01]  /*0140*/  LDCU.64 UR6, c[0x0][0x380] ;  /* 0x00007000ff0677ac */ /* 0x000e220008000a00 */
[----:B------:R-:W-:Y:S02]  /*0150*/  MOV R3, RZ ;  /* 0x000000ff00037202 */ /* 0x000fe40000000f00 */
[----:B------:R-:W-:Y:S01]  /*0160*/  MOV R2, R0 ;  /* 0x0000000000027202 */ /* 0x000fe20000000f00 */
[----:B------:R-:W-:-:S04]  /*0170*/  ULOP3.LUT UR4, UR10, 0x7ffffff0, URZ, 0xc0, !UPT ;  /* 0x7ffffff00a047892 */ /* 0x000fc8000f8ec0ff */
[----:B------:R-:W-:Y:S02]  /*0180*/  UIADD3 UR9, UPT, UPT, -UR4, URZ, URZ ;  /* 0x000000ff04097290 */ /* 0x000fe4000fffe1ff */
[----:B0-----:R-:W-:-:S04]  /*0190*/  UIADD3 UR5, UP2, UPT, UR6, 0x20, URZ ;  /* 0x0000002006057890 */ /* 0x001fc8000ff5e0ff */
[----:B------:R-:W-:-:S12]  /*01a0*/  UIADD3.X UR6, UPT, UPT, URZ, UR7, URZ, UP2, !UPT ;  /* 0x00000007ff067290 */ /* 0x000fd800097fe4ff */
.L_x_16:
[----:B------:R-:W-:Y:S02]  /*01b0*/  MOV R6, UR5 ;  /* 0x0000000500067c02 */ /* 0x000fe40008000f00 */
[----:B------:R-:W-:-:S03]  /*01c0*/  MOV R7, UR6 ;  /* 0x0000000600077c02 */ /* 0x000fc60008000f00 */
[----:B------:R-:W-:-:S05]  /*01d0*/  IMAD.WIDE R6, R2, 0x4, R6 ;  /* 0x0000000402067825 */ /* 0x000fca00078e0206 */
[----:B------:R-:W2:Y:S04]  /*01e0*/  LDG.E R16, desc[UR12][R6.64+-0x20] ;  /* 0xffffe00c06107981 */ /* 0x000ea8000c1e1900 */
[----:B------:R-:W3:Y:S04]  /*01f0*/  LDG.E R15, desc[UR12][R6.64+-0x1c] ;  /* 0xffffe40c060f7981 */ /* 0x000ee8000c1e1900 */
[----:B------:R-:W4:Y:S04]  /*0200*/  LDG.E R18, desc[UR12][R6.64+-0x18] ;  /* 0xffffe80c06127981 */ /* 0x000f28000c1e1900 */
[----:B------:R-:W5:Y:S04]  /*0210*/  LDG.E R20, desc[UR12][R6.64+-0x14] ;  /* 0xffffec0c06147981 */ /* 0x000f68000c1e1900 */
        /* <DEDUP_REMOVED lines=11> */
[----:B------:R-:W5:Y:S01]  /*02d0*/  LDG.E R14, desc[UR12][R6.64+0x1c] ;  /* 0x00001c0c060e7981 */ /* 0x000f62000c1e1900 */
[----:B------:R-:W-:Y:S01]  /*02e0*/  UIADD3 UR9, UPT, UPT, UR9, 0x10, URZ ;  /* 0x0000001009097890 */ /* 0x000fe2000fffe0ff */
[----:B------:R-:W-:-:S03]  /*02f0*/  IADD3 R2, PT, PT, R2, 0x10, RZ ;  /* 0x0000001002027810 */ /* 0x000fc60007ffe0ff */
[----:B------:R-:W-:Y:S01]  /*0300*/  UISETP.NE.AND UP2, UPT, UR9, URZ, UPT ;  /* 0x000000ff0900728c */ /* 0x000fe2000bf45270 */
[----:B--2---:R-:W-:-:S04]  /*0310*/  FADD R16, R16, R3 ;  /* 0x0000000310107221 */ /* 0x004fc80000000000 */
[----:B---3--:R-:W-:-:S04]  /*0320*/  FADD R15, R16, R15 ;  /* 0x0000000f100f7221 */ /* 0x008fc80000000000 */
[----:B----4-:R-:W-:-:S04]  /*0330*/  FADD R15, R15, R18 ;  /* 0x000000120f0f7221 */ /* 0x010fc80000000000 */
[----:B-----5:R-:W-:-:S04]  /*0340*/  FADD R15, R15, R20 ;  /* 0x000000140f0f7221 */ /* 0x020fc80000000000 */
[----:B------:R-:W-:-:S04]  /*0350*/  FADD R15, R15, R22 ;  /* 0x000000160f0f7221 */ /* 0x000fc80000000000 */
        /* <DEDUP_REMOVED lines=10> */
[----:B------:R-:W-:Y:S01]  /*0400*/  FADD R3, R5, R14 ;  /* 0x0000000e05037221 */ /* 0x000fe20000000000 */
[----:B------:R-:W-:Y:S06]  /*0410*/  BRA.U UP2, `(.L_x_16) ;  /* 0xfffffffd02647547 */ /* 0x000fec000b83ffff */
.L_x_15:
[----:B------:R-:W-:Y:S05]  /*0420*/  BRA.U !UP1, `(.L_x_14) ;  /* 0x0000000109d07547 */ /* 0x000fea000b800000 */
[----:B------:R-:W-:Y:S02]  /*0430*/  UISETP.GE.U32.AND UP1, UPT, UR8, 0x8, UPT ;  /* 0x000000080800788c */ /* 0x000fe4000bf26070 */
[----:B------:R-:W-:-:S04]  /*0440*/  ULOP3.LUT UR6, UR10, 0x7, URZ, 0xc0, !UPT ;  /* 0x000000070a067892 */ /* 0x000fc8000f8ec0ff */
[----:B------:R-:W-:-:S03]  /*0450*/  UISETP.NE.AND UP2, UPT, UR6, URZ, UPT ;  /* 0x000000ff0600728c */ /* 0x000fc6000bf45270 */
[----:B------:R-:W-:Y:S08]  /*0460*/  BRA.U !UP1, `(.L_x_17) ;  /* 0x0000000109507547 */ /* 0x000ff0000b800000 */
[----:B------:R-:W0:Y:S01]  /*0470*/  LDC.64 R6, c[0x0][0x380] ;  /* 0x0000e000ff067b82 */ /* 0x000e220000000a00 */
[----:B------:R-:W-:-:S05]  /*0480*/  IADD3 R5, PT, PT, R0, UR4, RZ ;  /* 0x0000000400057c10 */ /* 0x000fca000fffe0ff */
[----:B0-----:R-:W-:-:S05]  /*0490*/  IMAD.WIDE R6, R5, 0x4, R6 ;  /* 0x0000000405067825 */ /* 0x001fca00078e0206 */
[----:B------:R-:W2:Y:S04]  /*04a0*/  LDG.E R2, desc[UR12][R6.64] ;  /* 0x0000000c06027981 */ /* 0x000ea8000c1e1900 */
[----:B------:R-:W3:Y:S04]  /*04b0*/  LDG.E R5, desc[UR12][R6.64+0x4] ;  /* 0x0000040c06057981 */ /* 0x000ee8000c1e1900 */
[----:B------:R-:W4:Y:S04]  /*04c0*/  LDG.E R9, desc[UR12][R6.64+0x8] ;  /* 0x0000080c06097981 */ /* 0x000f28000c1e1900 */
[----:B------:R-:W5:Y:S04]  /*04d0*/  LDG.E R11, desc[UR12][R6.64+0xc] ;  /* 0x00000c0c060b7981 */ /* 0x000f68000c1e1900 */
[----:B------:R-:W5:Y:S04]  /*04e0*/  LDG.E R13, desc[UR12][R6.64+0x10] ;  /* 0x0000100c060d7981 */ /* 0x000f68000c1e1900 */
[----:B------:R-:W5:Y:S04]  /*04f0*/  LDG.E R15, desc[UR12][R6.64+0x14] ;  /* 0x0000140c060f7981 */ /* 0x000f68000c1e1900 */
[----:B------:R-:W5:Y:S04]  /*0500*/  LDG.E R17, desc[UR12][R6.64+0x18] ;  /* 0x0000180c06117981 */ /* 0x000f68000c1e1900 */
[----:B------:R-:W5:Y:S01]  /*0510*/  LDG.E R19, desc[UR12][R6.64+0x1c] ;  /* 0x00001c0c06137981 */ /* 0x000f62000c1e1900 */
[----:B------:R-:W-:Y:S01]  /*0520*/  UIADD3 UR4, UPT, UPT, UR4, 0x8, URZ ;  /* 0x0000000804047890 */ /* 0x000fe2000fffe0ff */
[----:B--2---:R-:W-:-:S04]  /*0530*/  FADD R2, R3, R2 ;  /* 0x0000000203027221 */ /* 0x004fc80000000000 */
[----:B---3--:R-:W-:-:S04]  /*0540*/  FADD R2, R2, R5 ;  /* 0x0000000502027221 */ /* 0x008fc80000000000 */
[----:B----4-:R-:W-:-:S04]  /*0550*/  FADD R2, R2, R9 ;  /* 0x0000000902027221 */ /* 0x010fc80000000000 */
[----:B-----5:R-:W-:-:S04]  /*0560*/  FADD R2, R2, R11 ;  /* 0x0000000b02027221 */ /* 0x020fc80000000000 */
[----:B------:R-:W-:-:S04]  /*0570*/  FADD R2, R2, R13 ;  /* 0x0000000d02027221 */ /* 0x000fc80000000000 */
[----:B------:R-:W-:-:S04]  /*0580*/  FADD R2, R2, R15 ;  /* 0x0000000f02027221 */ /* 0x000fc80000000000 */
[----:B------:R-:W-:-:S04]  /*0590*/  FADD R2, R2, R17 ;  /* 0x0000001102027221 */ /* 0x000fc80000000000 */
[----:B------:R-:W-:-:S07]  /*05a0*/  FADD R3, R2, R19 ;  /* 0x0000001302037221 */ /* 0x000fce0000000000 */
.L_x_17:
        /* <DEDUP_REMOVED lines=11> */
[----:B------:R-:W5:Y:S01]  /*0660*/  LDG.E R11, desc[UR12][R6.64+0xc] ;  /* 0x00000c0c060b7981 */ /* 0x000f62000c1e1900 */
[----:B------:R-:W-:Y:S01]  /*0670*/  UIADD3 UR4, UPT, UPT, UR4, 0x4, URZ ;  /* 0x0000000404047890 */ /* 0x000fe2000fffe0ff */
[----:B--2---:R-:W-:-:S04]  /*0680*/  FADD R2, R3, R2 ;  /* 0x0000000203027221 */ /* 0x004fc80000000000 */
[----:B---3--:R-:W-:-:S04]  /*0690*/  FADD R2, R2, R5 ;  /* 0x0000000502027221 */ /* 0x008fc80000000000 */
[----:B----4-:R-:W-:-:S04]  /*06a0*/  FADD R2, R2, R9 ;  /* 0x0000000902027221 */ /* 0x010fc80000000000 */
[----:B-----5:R-:W-:-:S07]  /*06b0*/  FADD R3, R2, R11 ;  /* 0x0000000b02037221 */ /* 0x020fce0000000000 */
.L_x_18:
[----:B------:R-:W-:Y:S05]  /*06c0*/  BRA.U !UP2, `(.L_x_14) ;  /* 0x000000010a287547 */ /* 0x000fea000b800000 */
[----:B------:R-:W0:Y:S01]  /*06d0*/  LDC.64 R8, c[0x0][0x380] ;  /* 0x0000e000ff087b82 */ /* 0x000e220000000a00 */
[----:B------:R-:W-:Y:S01]  /*06e0*/  IADD3 R5, PT, PT, R0, UR4, RZ ;  /* 0x0000000400057c10 */ /* 0x000fe2000fffe0ff */
[----:B------:R-:W-:-:S12]  /*06f0*/  UIADD3 UR5, UPT, UPT, -UR5, URZ, URZ ;  /* 0x000000ff05057290 */ /* 0x000fd8000fffe1ff */
.L_x_19:
[----:B0-----:R-:W-:-:S06]  /*0700*/  IMAD.WIDE R6, R5, 0x4, R8 ;  /* 0x0000000405067825 */ /* 0x001fcc00078e0208 */
[----:B------:R-:W2:Y:S01]  /*0710*/  LDG.E R6, desc[UR12][R6.64] ;  /* 0x0000000c06067981 */ /* 0x000ea2000c1e1900 */
[----:B------:R-:W-:Y:S01]  /*0720*/  UIADD3 UR5, UPT, UPT, UR5, 0x1, URZ ;  /* 0x0000000105057890 */ /* 0x000fe2000fffe0ff */
[----:B------:R-:W-:-:S03]  /*0730*/  IADD3 R5, PT, PT, R5, 0x1, RZ ;  /* 0x0000000105057810 */ /* 0x000fc60007ffe0ff */
[----:B------:R-:W-:Y:S01]  /*0740*/  UISETP.NE.AND UP1, UPT, UR5, URZ, UPT ;  /* 0x000000ff0500728c */ /* 0x000fe2000bf25270 */
[----:B--2---:R-:W-:-:S08]  /*0750*/  FADD R3, R6, R3 ;  /* 0x0000000306037221 */ /* 0x004fd00000000000 */
[----:B------:R-:W-:Y:S05]  /*0760*/  BRA.U UP1, `(.L_x_19) ;  /* 0xfffffffd01e47547 */ /* 0x000fea000b83ffff */
.L_x_14:
[----:B------:R-:W-:Y:S01]  /*0770*/  I2FP.F32.S32 R6, UR10 ;  /* 0x0000000a00067c45 */ /* 0x000fe20008201400 */
[----:B------:R-:W-:Y:S03]  /*0780*/  BSSY.RECONVERGENT B0, `(.L_x_20) ;  /* 0x000000e000007945 */ /* 0x000fe60003800200 */
[----:B------:R-:W0:Y:S08]  /*0790*/  MUFU.RCP R5, R6 ;  /* 0x0000000600057308 */ /* 0x000e300000001000 */
[----:B------:R-:W1:Y:S01]  /*07a0*/  FCHK P0, R3, R6 ;  /* 0x0000000603007302 */ /* 0x000e620000000000 */
[----:B0-----:R-:W-:-:S04]  /*07b0*/  FFMA R0, -R6, R5, 1 ;  /* 0x3f80000006007423 */ /* 0x001fc80000000105 */
[----:B------:R-:W-:-:S04]  /*07c0*/  FFMA R0, R5, R0, R5 ;  /* 0x0000000005007223 */ /* 0x000fc80000000005 */
[----:B------:R-:W-:-:S04]  /*07d0*/  FFMA R5, R0, R3, RZ ;  /* 0x0000000300057223 */ /* 0x000fc800000000ff */
[----:B------:R-:W-:-:S04]  /*07e0*/  FFMA R2, -R6, R5, R3 ;  /* 0x0000000506027223 */ /* 0x000fc80000000103 */
[----:B------:R-:W-:Y:S01]  /*07f0*/  FFMA R5, R0, R2, R5 ;  /* 0x0000000200057223 */ /* 0x000fe20000000005 */
[----:B-1----:R-:W-:Y:S06]  /*0800*/  @!P0 BRA `(.L_x_21) ;  /* 0x0000000000148947 */ /* 0x002fec0003800000 */
[----:B------:R-:W-:Y:S02]  /*0810*/  MOV R0, R3 ;  /* 0x0000000300007202 */ /* 0x000fe40000000f00 */
[----:B------:R-:W-:Y:S02]  /*0820*/  MOV R3, R6 ;  /* 0x0000000600037202 */ /* 0x000fe40000000f00 */
[----:B------:R-:W-:-:S07]  /*0830*/  MOV R2, 0x850 ;  /* 0x0000085000027802 */ /* 0x000fce0000000f00 */
[----:B------:R-:W-:Y:S05]  /*0840*/  CALL.REL.NOINC `($__internal_3_$__cuda_sm3x_div_rn_noftz_f32_slowpath) ;  /* 0x0000001800a87944 */ /* 0x000fea0003c00000 */
[----:B------:R-:W-:-:S07]  /*0850*/  MOV R5, R0 ;  /* 0x0000000000057202 */ /* 0x000fce0000000f00 */
.L_x_21:
[----:B------:R-:W-:Y:S05]  /*0860*/  BSYNC.RECONVERGENT B0 ;  /* 0x0000000000007941 */ /* 0x000fea0003800200 */
.L_x_20:
[----:B------:R-:W-:Y:S01]  /*0870*/  HFMA2 R7, -RZ, RZ, 0, 0 ;  /* 0x00000000ff077431 */ /* 0x000fe200000001ff */
[----:B------:R-:W-:Y:S06]  /*0880*/  BRA.U !UP0, `(.L_x_22) ;  /* 0x0000000908207547 */ /* 0x000fec000b800000 */
[----:B------:R-:W0:Y:S01]  /*0890*/  LDCU UR5, c[0x0][0x394] ;  /* 0x00007280ff0577ac */ /* 0x000e220008000800 */
[----:B------:R-:W-:Y:S01]  /*08a0*/  MOV R7, RZ ;  /* 0x000000ff00077202 */ /* 0x000fe20000000f00 */
[----:B------:R-:W-:Y:S01]  /*08b0*/  UMOV UR4, URZ ;  /* 0x000000ff00047c82 */ /* 0x000fe20008000000 */
[----:B0-----:R-:W-:Y:S02]  /*08c0*/  UISETP.GE.U32.AND UP1, UPT, UR5, 0x10, UPT ;  /* 0x000000100500788c */ /* 0x001fe4000bf26070 */
[----:B------:R-:W-:Y:S01]  /*08d0*/  IMAD R0, R4, UR5, RZ ;  /* 0x0000000504007c24 */ /* 0x000fe2000f8e02ff */
[----:B------:R-:W-:-:S04]  /*08e0*/  ULOP3.LUT UR9, UR5, 0xf, URZ, 0xc0, !UPT ;  /* 0x0000000f05097892 */ /* 0x000fc8000f8ec0ff */
        /* <DEDUP_REMOVED lines=9> */
.L_x_24:
        /* <DEDUP_REMOVED lines=22> */
[----:B--2---:R-:W-:-:S04]  /*0ae0*/  FADD R15, R15, -R5 ;  /* 0x800000050f0f7221 */ /* 0x004fc80000000000 */
[----:B------:R-:W-:Y:S01]  /*0af0*/  FFMA R7, R15, R15, R7 ;  /* 0x0000000f0f077223 */ /* 0x000fe20000000007 */
[--C-:B---3--:R-:W-:Y:S01]  /*0b00*/  FADD R17, R17, -R5.reuse ;  /* 0x8000000511117221 */ /* 0x108fe20000000000 */
[----:B----4-:R-:W-:-:S03]  /*0b10*/  FADD R19, R19, -R5 ;  /* 0x8000000513137221 */ /* 0x010fc60000000000 */
[----:B------:R-:W-:Y:S01]  /*0b20*/  FFMA R7, R17, R17, R7 ;  /* 0x0000001111077223 */ /* 0x000fe20000000007 */
[----:B-----5:R-:W-:-:S03]  /*0b30*/  FADD R11, R11, -R5 ;  /* 0x800000050b0b7221 */ /* 0x020fc60000000000 */
[----:B------:R-:W-:Y:S01]  /*0b40*/  FFMA R7, R19, R19, R7 ;  /* 0x0000001313077223 */ /* 0x000fe20000000007 */
[----:B------:R-:W-:-:S03]  /*0b50*/  FADD R9, R9, -R5 ;  /* 0x8000000509097221 */ /* 0x000fc60000000000 */
        /* <DEDUP_REMOVED lines=22> */
[----:B------:R-:W-:-:S04]  /*0cc0*/  FFMA R7, R10, R10, R7 ;  /* 0x0000000a0a077223 */ /* 0x000fc80000000007 */
[----:B------:R-:W-:Y:S01]  /*0cd0*/  FFMA R7, R2, R2, R7 ;  /* 0x0000000202077223 */ /* 0x000fe20000000007 */
[----:B------:R-:W-:Y:S06]  /*0ce0*/  BRA.U UP1, `(.L_x_24) ;  /* 0xfffffffd01247547 */ /* 0x000fec000b83ffff */
.L_x_23:
        /* <DEDUP_REMOVED lines=32> */
[----:B------:R-:W-:-:S07]  /*0ef0*/  FFMA R7, R22, R22, R7 ;  /* 0x0000001616077223 */ /* 0x000fce0000000007 */
.L_x_25:
        /* <DEDUP_REMOVED lines=19> */
[----:B------:R-:W-:-:S04]  /*1030*/  FFMA R7, R12, R12, R7 ;  /* 0x0000000c0c077223 */ /* 0x000fc80000000007 */
[----:B------:R-:W-:-:S07]  /*1040*/  FFMA R7, R14, R14, R7 ;  /* 0x0000000e0e077223 */ /* 0x000fce0000000007 */
.L_x_26:
[----:B------:R-:W-:Y:S05]  /*1050*/  BRA.U !UP1, `(.L_x_22) ;  /* 0x00000001092c7547 */ /* 0x000fea000b800000 */
[----:B------:R-:W0:Y:S01]  /*1060*/  LDC.64 R8, c[0x0][0x380] ;  /* 0x0000e000ff087b82 */ /* 0x000e220000000a00 */
[----:B------:R-:W-:Y:S01]  /*1070*/  IADD3 R11, PT, PT, R0, UR4, RZ ;  /* 0x00000004000b7c10 */ /* 0x000fe2000fffe0ff */
[----:B------:R-:W-:-:S12]  /*1080*/  UIADD3 UR5, UPT, UPT, -UR5, URZ, URZ ;  /* 0x000000ff05057290 */ /* 0x000fd8000fffe1ff */
.L_x_27:
[----:B0-----:R-:W-:-:S06]  /*1090*/  IMAD.WIDE R2, R11, 0x4, R8 ;  /* 0x000000040b027825 */ /* 0x001fcc00078e0208 */
[----:B------:R-:W2:Y:S01]  /*10a0*/  LDG.E R2, desc[UR12][R2.64] ;  /* 0x0000000c02027981 */ /* 0x000ea2000c1e1900 */
[----:B------:R-:W-:Y:S01]  /*10b0*/  UIADD3 UR5, UPT, UPT, UR5, 0x1, URZ ;  /* 0x0000000105057890 */ /* 0x000fe2000fffe0ff */
[----:B------:R-:W-:-:S03]  /*10c0*/  IADD3 R11, PT, PT, R11, 0x1, RZ ;  /* 0x000000010b0b7810 */ /* 0x000fc60007ffe0ff */
[----:B------:R-:W-:Y:S01]  /*10d0*/  UISETP.NE.AND UP0, UPT, UR5, URZ, UPT ;  /* 0x000000ff0500728c */ /* 0x000fe2000bf05270 */
[----:B--2---:R-:W-:-:S04]  /*10e0*/  FADD R0, R2, -R5 ;  /* 0x8000000502007221 */ /* 0x004fc80000000000 */
[----:B------:R-:W-:-:S04]  /*10f0*/  FFMA R7, R0, R0, R7 ;  /* 0x0000000000077223 */ /* 0x000fc80000000007 */
[----:B------:R-:W-:Y:S05]  /*1100*/  BRA.U UP0, `(.L_x_27) ;  /* 0xfffffffd00e07547 */ /* 0x000fea000b83ffff */
.L_x_22:
[----:B------:R-:W0:Y:S01]  /*1110*/  MUFU.RCP R3, R6 ;  /* 0x0000000600037308 */ /* 0x000e220000001000 */
[----:B------:R-:W1:Y:S01]  /*1120*/  LDC R2, c[0x0][0x394] ;  /* 0x0000e500ff027b82 */ /* 0x000e620000000800 */
[----:B------:R-:W-:Y:S06]  /*1130*/  BSSY.RECONVERGENT B0, `(.L_x_28) ;  /* 0x000000d000007945 */ /* 0x000fec0003800200 */
[----:B------:R-:W2:Y:S01]  /*1140*/  FCHK P0, R7, R6 ;  /* 0x0000000607007302 */ /* 0x000ea20000000000 */
[----:B0-----:R-:W-:-:S04]  /*1150*/  FFMA R0, -R6, R3, 1 ;  /* 0x3f80000006007423 */ /* 0x001fc80000000103 */
[----:B------:R-:W-:-:S04]  /*1160*/  FFMA R0, R3, R0, R3 ;  /* 0x0000000003007223 */ /* 0x000fc80000000003 */
[----:B------:R-:W-:Y:S01]  /*1170*/  FFMA R3, R0, R7, RZ ;  /* 0x0000000700037223 */ /* 0x000fe200000000ff */
[----:B-1----:R-:W-:-:S03]  /*1180*/  ISETP.GE.AND P2, PT, R2, 0x1, PT ;  /* 0x000000010200780c */ /* 0x002fc60003f46270 */
[----:B------:R-:W-:-:S04]  /*1190*/  FFMA R2, -R6, R3, R7 ;  /* 0x0000000306027223 */ /* 0x000fc80000000107 */
[----:B------:R-:W-:Y:S01]  /*11a0*/  FFMA R0, R0, R2, R3 ;  /* 0x0000000200007223 */ /* 0x000fe20000000003 */
[----:B--2---:R-:W-:Y:S06]  /*11b0*/  @!P0 BRA `(.L_x_29) ;  /* 0x0000000000108947 */ /* 0x004fec0003800000 */
[----:B------:R-:W-:Y:S02]  /*11c0*/  MOV R0, R7 ;  /* 0x0000000700007202 */ /* 0x000fe40000000f00 */
[----:B------:R-:W-:Y:S02]  /*11d0*/  MOV R3, R6 ;  /* 0x0000000600037202 */ /* 0x000fe40000000f00 */
[----:B------:R-:W-:-:S07]  /*11e0*/  MOV R2, 0x1200 ;  /* 0x0000120000027802 */ /* 0x000fce0000000f00 */
[----:B------:R-:W-:Y:S05]  /*11f0*/  CALL.REL.NOINC `($__internal_3_$__cuda_sm3x_div_rn_noftz_f32_slowpath) ;  /* 0x00000010003c7944 */ /* 0x000fea0003c00000 */
.L_x_29:
[----:B------:R-:W-:Y:S05]  /*1200*/  BSYNC.RECONVERGENT B0 ;  /* 0x0000000000007941 */ /* 0x000fea0003800200 */
.L_x_28:
[----:B------:R-:W0:Y:S01]  /*1210*/  LDCU UR4, c[0x0][0x3a8] ;  /* 0x00007500ff0477ac */ /* 0x000e220008000800 */
[----:B------:R-:W-:Y:S01]  /*1220*/  BSSY.RECONVERGENT B0, `(.L_x_30) ;  /* 0x000000e000007945 */ /* 0x000fe20003800200 */
[----:B0-----:R-:W-:-:S04]  /*1230*/  FADD R3, R0, UR4 ;  /* 0x0000000400037e21 */ /* 0x001fc80008000000 */
[----:B------:R0:W1:Y:S01]  /*1240*/  MUFU.RSQ R0, R3 ;  /* 0x0000000300007308 */ /* 0x0000620000001400 */
[----:B------:R-:W-:-:S04]  /*1250*/  IADD3 R2, PT, PT, R3, -0xd000000, RZ ;  /* 0xf300000003027810 */ /* 0x000fc80007ffe0ff */
[----:B------:R-:W-:-:S13]  /*1260*/  ISETP.GT.U32.AND P0, PT, R2, 0x727fffff, PT ;  /* 0x727fffff0200780c */ /* 0x000fda0003f04070 */
[----:B01----:R-:W-:Y:S05]  /*1270*/  @!P0 BRA `(.L_x_31) ;  /* 0x0000000000108947 */ /* 0x003fea0003800000 */
[----:B------:R-:W-:-:S07]  /*1280*/  MOV R9, 0x12a0 ;  /* 0x000012a000097802 */ /* 0x000fce0000000f00 */
[----:B------:R-:W-:Y:S05]  /*1290*/  CALL.REL.NOINC `($__internal_2_$__cuda_sm20_sqrt_rn_f32_slowpath) ;  /* 0x0000000c00b47944 */ /* 0x000fea0003c00000 */
[----:B------:R-:W-:Y:S01]  /*12a0*/  MOV R2, R0 ;  /* 0x0000000000027202 */ /* 0x000fe20000000f00 */
[----:B------:R-:W-:Y:S06]  /*12b0*/  BRA `(.L_x_32) ;  /* 0x0000000000107947 */ /* 0x000fec0003800000 */
.L_x_31:
[----:B------:R-:W-:Y:S01]  /*12c0*/  FMUL.FTZ R2, R3, R0 ;  /* 0x0000000003027220 */ /* 0x000fe20000410000 */
[----:B------:R-:W-:-:S03]  /*12d0*/  FMUL.FTZ R0, R0, 0.5 ;  /* 0x3f00000000007820 */ /* 0x000fc60000410000 */
[----:B------:R-:W-:-:S04]  /*12e0*/  FFMA R3, -R2, R2, R3 ;  /* 0x0000000202037223 */ /* 0x000fc80000000103 */
[----:B------:R-:W-:-:S07]  /*12f0*/  FFMA R2, R3, R0, R2 ;  /* 0x0000000003027223 */ /* 0x000fce0000000002 */
.L_x_32:
[----:B------:R-:W-:Y:S05]  /*1300*/  BSYNC.RECONVERGENT B0 ;  /* 0x0000000000007941 */ /* 0x000fea0003800200 */
.L_x_30:
[----:B------:R-:W-:Y:S01]  /*1310*/  IADD3 R0, PT, PT, R2, 0x1800000, RZ ;  /* 0x0180000002007810 */ /* 0x000fe20007ffe0ff */
[----:B------:R-:W-:Y:S03]  /*1320*/  BSSY.RECONVERGENT B0, `(.L_x_33) ;  /* 0x000000c000007945 */ /* 0x000fe60003800200 */
[----:B------:R-:W-:-:S04]  /*1330*/  LOP3.LUT R0, R0, 0x7f800000, RZ, 0xc0, !PT ;  /* 0x7f80000000007812 */ /* 0x000fc800078ec0ff */
[----:B------:R-:W-:-:S13]  /*1340*/  ISETP.GT.U32.AND P0, PT, R0, 0x1ffffff, PT ;  /* 0x01ffffff0000780c */ /* 0x000fda0003f04070 */
[----:B------:R-:W-:Y:S05]  /*1350*/  @P0 BRA `(.L_x_34) ;  /* 0x0000000000100947 */ /* 0x000fea0003800000 */
[----:B------:R-:W-:-:S07]  /*1360*/  MOV R6, 0x1380 ;  /* 0x0000138000067802 */ /* 0x000fce0000000f00 */
[----:B------:R-:W-:Y:S05]  /*1370*/  CALL.REL.NOINC `($__internal_1_$__cuda_sm20_rcp_rn_f32_slowpath) ;  /* 0x0000000800ac7944 */ /* 0x000fea0003c00000 */
[----:B------:R-:W-:Y:S01]  /*1380*/  MOV R0, R3 ;  /* 0x0000000300007202 */ /* 0x000fe20000000f00 */
[----:B------:R-:W-:Y:S06]  /*1390*/  BRA `(.L_x_35) ;  /* 0x0000000000107947 */ /* 0x000fec0003800000 */
.L_x_34:
[----:B------:R-:W0:Y:S02]  /*13a0*/  MUFU.RCP R3, R2 ;  /* 0x0000000200037308 */ /* 0x000e240000001000 */
[----:B0-----:R-:W-:-:S04]  /*13b0*/  FFMA R0, R3, R2, -1 ;  /* 0xbf80000003007423 */ /* 0x001fc80000000002 */
[----:B------:R-:W-:-:S04]  /*13c0*/  FADD.FTZ R0, -R0, -RZ ;  /* 0x800000ff00007221 */ /* 0x000fc80000010100 */
[----:B------:R-:W-:-:S07]  /*13d0*/  FFMA R0, R3, R0, R3 ;  /* 0x0000000003007223 */ /* 0x000fce0000000003 */
.L_x_35:
[----:B------:R-:W-:Y:S05]  /*13e0*/  BSYNC.RECONVERGENT B0 ;  /* 0x0000000000007941 */ /* 0x000fea0003800200 */
.L_x_33:
[----:B------:R-:W-:Y:S05]  /*13f0*/  @!P2 EXIT ;  /* 0x000000000000a94d */ /* 0x000fea0003800000 */
[----:B------:R-:W0:Y:S01]  /*1400*/  LDC R9, c[0x0][0x394] ;  /* 0x0000e500ff097b82 */ /* 0x000e220000000800 */
[----:B------:R-:W-:-:S07]  /*1410*/  HFMA2 R8, -RZ, RZ, 0, 0 ;  /* 0x00000000ff087431 */ /* 0x000fce00000001ff */
[----:B------:R-:W1:Y:S08]  /*1420*/  LDC.64 R2, c[0x0][0x398] ;  /* 0x0000e600ff027b82 */ /* 0x000e700000000a00 */
[----:B------:R-:W2:Y:S01]  /*1430*/  LDC.64 R6, c[0x0][0x3a0] ;  /* 0x0000e800ff067b82 */ /* 0x000ea20000000a00 */
[C---:B0-----:R-:W-:Y:S01]  /*1440*/  ISETP.GE.U32.AND P0, PT, R9.reuse, 0x8, PT ;  /* 0x000000080900780c */ /* 0x041fe20003f06070 */
[----:B------:R-:W-:Y:S01]  /*1450*/  IMAD R11, R4, R9, RZ ;  /* 0x00000009040b7224 */ /* 0x000fe200078e02ff */
[----:B------:R-:W-:-:S04]  /*1460*/  LOP3.LUT R18, R9, 0x7, RZ, 0xc0, !PT ;  /* 0x0000000709127812 */ /* 0x000fc800078ec0ff */
[----:B------:R-:W-:Y:S01]  /*1470*/  ISETP.NE.AND P1, PT, R18, RZ, PT ;  /* 0x000000ff1200720c */ /* 0x000fe20003f25270 */
[----:B-1----:R-:W-:-:S04]  /*1480*/  IMAD.WIDE R2, R4, 0x4, R2 ;  /* 0x0000000404027825 */ /* 0x002fc800078e0202 */
[----:B--2---:R-:W-:Y:S02]  /*1490*/  IMAD.WIDE R6, R4, 0x4, R6 ;  /* 0x0000000404067825 */ /* 0x004fe400078e0206 */
[----:B------:R-:W-:Y:S06]  /*14a0*/  @!P0 BRA `(.L_x_36) ;  /* 0x0000000400288947 */ /* 0x000fec0003800000 */
[----:B------:R-:W0:Y:S01]  /*14b0*/  LDCU.128 UR8, c[0x0][0x380] ;  /* 0x00007000ff0877ac */ /* 0x000e220008000c00 */
[----:B------:R-:W-:Y:S02]  /*14c0*/  LOP3.LUT R8, R9, 0x7ffffff8, RZ, 0xc0, !PT ;  /* 0x7ffffff809087812 */ /* 0x000fe400078ec0ff */
[----:B------:R-:W-:Y:S02]  /*14d0*/  MOV R17, R11 ;  /* 0x0000000b00117202 */ /* 0x000fe40000000f00 */
[----:B------:R-:W-:Y:S01]  /*14e0*/  IADD3 R4, PT, PT, -R8, RZ, RZ ;  /* 0x000000ff08047210 */ /* 0x000fe20007ffe1ff */
[----:B0-----:R-:W-:Y:S02]  /*14f0*/  UIADD3 UR6, UP0, UPT, UR8, 0x10, URZ ;  /* 0x0000001008067890 */ /* 0x001fe4000ff1e0ff */
[----:B------:R-:W-:Y:S02]  /*1500*/  UIADD3 UR4, UP1, UPT, UR10, 0x10, URZ ;  /* 0x000000100a047890 */ /* 0x000fe4000ff3e0ff */
[----:B------:R-:W-:-:S02]  /*1510*/  UIADD3.X UR7, UPT, UPT, URZ, UR9, URZ, UP0, !UPT ;  /* 0x00000009ff077290 */ /* 0x000fc400087fe4ff */
[----:B------:R-:W-:-:S12]  /*1520*/  UIADD3.X UR5, UPT, UPT, URZ, UR11, URZ, UP1, !UPT ;  /* 0x0000000bff057290 */ /* 0x000fd80008ffe4ff */
.L_x_37:
[----:B------:R-:W-:Y:S01]  /*1530*/  MOV R12, UR6 ;  /* 0x00000006000c7c02 */ /* 0x000fe20008000f00 */
[----:B------:R-:W2:Y:S01]  /*1540*/  LDG.E R10, desc[UR12][R2.64] ;  /* 0x0000000c020a7981 */ /* 0x000ea2000c1e1900 */
[----:B------:R-:W-:-:S03]  /*1550*/  MOV R13, UR7 ;  /* 0x00000007000d7c02 */ /* 0x000fc60008000f00 */
[----:B------:R-:W3:Y:S01]  /*1560*/  LDG.E R20, desc[UR12][R6.64] ;  /* 0x0000000c06147981 */ /* 0x000ee2000c1e1900 */
[----:B------:R-:W-:-:S05]  /*1570*/  IMAD.WIDE R12, R17, 0x4, R12 ;  /* 0x00000004110c7825 */ /* 0x000fca00078e020c */
[----:B------:R-:W4:Y:S01]  /*1580*/  LDG.E R16, desc[UR12][R12.64+-0x10] ;  /* 0xfffff00c0c107981 */ /* 0x000f22000c1e1900 */
[----:B0-----:R-:W-:Y:S02]  /*1590*/  MOV R14, UR4 ;  /* 0x00000004000e7c02 */ /* 0x001fe40008000f00 */
[----:B------:R-:W-:-:S03]  /*15a0*/  MOV R15, UR5 ;  /* 0x00000005000f7c02 */ /* 0x000fc60008000f00 */
[----:B------:R-:W-:-:S04]  /*15b0*/  IMAD.WIDE R14, R17, 0x4, R14 ;  /* 0x00000004110e7825 */ /* 0x000fc800078e020e */
[----:B----4-:R-:W-:-:S04]  /*15c0*/  FADD R19, R16, -R5 ;  /* 0x8000000510137221 */ /* 0x010fc80000000000 */
[----:B--2---:R-:W-:-:S04]  /*15d0*/  FMUL R19, R10, R19 ;  /* 0x000000130a137220 */ /* 0x004fc80000400000 */
[----:B---3--:R-:W-:-:S05]  /*15e0*/  FFMA R19, R19, R0, R20 ;  /* 0x0000000013137223 */ /* 0x008fca0000000014 */
[----:B------:R0:W-:Y:S04]  /*15f0*/  STG.E desc[UR12][R14.64+-0x10], R19 ;  /* 0xfffff0130e007986 */ /* 0x0001e8000c10190c */
[----:B------:R-:W2:Y:S04]  /*1600*/  LDG.E R16, desc[UR12][R12.64+-0xc] ;  /* 0xfffff40c0c107981 */ /* 0x000ea8000c1e1900 */
[----:B------:R-:W3:Y:S04]  /*1610*/  LDG.E R10, desc[UR12][R2.64] ;  /* 0x0000000c020a7981 */ /* 0x000ee8000c1e1900 */
[----:B------:R-:W4:Y:S01]  /*1620*/  LDG.E R20, desc[UR12][R6.64] ;  /* 0x0000000c06147981 */ /* 0x000f22000c1e1900 */
[----:B--2---:R-:W-:-:S04]  /*1630*/  FADD R21, R16, -R5 ;  /* 0x8000000510157221 */ /* 0x004fc80000000000 */
[----:B---3--:R-:W-:-:S04]  /*1640*/  FMUL R21, R10, R21 ;  /* 0x000000150a157220 */ /* 0x008fc80000400000 */
[----:B----4-:R-:W-:-:S05]  /*1650*/  FFMA R21, R21, R0, R20 ;  /* 0x0000000015157223 */ /* 0x010fca0000000014 */
[----:B------:R1:W-:Y:S04]  /*1660*/  STG.E desc[UR12][R14.64+-0xc], R21 ;  /* 0xfffff4150e007986 */ /* 0x0003e8000c10190c */
[----:B------:R-:W0:Y:S04]  /*1670*/  LDG.E R16, desc[UR12][R12.64+-0x8] ;  /* 0xfffff80c0c107981 */ /* 0x000e28000c1e1900 */
[----:B------:R-:W2:Y:S04]  /*1680*/  LDG.E R10, desc[UR12][R2.64] ;  /* 0x0000000c020a7981 */ /* 0x000ea8000c1e1900 */
[----:B------:R-:W3:Y:S01]  /*1690*/  LDG.E R20, desc[UR12][R6.64] ;  /* 0x0000000c06147981 */ /* 0x000ee2000c1e1900 */
[----:B0-----:R-:W-:-:S04]  /*16a0*/  FADD R19, R16, -R5 ;  /* 0x8000000510137221 */ /* 0x001fc80000000000 */
[----:B--2---:R-:W-:-:S04]  /*16b0*/  FMUL R19, R10, R19 ;  /* 0x000000130a137220 */ /* 0x004fc80000400000 */
[----:B---3--:R-:W-:-:S05]  /*16c0*/  FFMA R19, R19, R0, R20 ;  /* 0x0000000013137223 */ /* 0x008fca0000000014 */
[----:B------:R0:W-:Y:S04]  /*16d0*/  STG.E desc[UR12][R14.64+-0x8], R19 ;  /* 0xfffff8130e007986 */ /* 0x0001e8000c10190c */
[----:B------:R-:W1:Y:S04]  /*16e0*/  LDG.E R16, desc[UR12][R12.64+-0x4] ;  /* 0xfffffc0c0c107981 */ /* 0x000e68000c1e1900 */
[----:B------:R-:W2:Y:S04]  /*16f0*/  LDG.E R10, desc[UR12][R2.64] ;  /* 0x0000000c020a7981 */ /* 0x000ea8000c1e1900 */
[----:B------:R-:W3:Y:S01]  /*1700*/  LDG.E R20, desc[UR12][R6.64] ;  /* 0x0000000c06147981 */ /* 0x000ee2000c1e1900 */
[----:B-1----:R-:W-:-:S04]  /*1710*/  FADD R21, R16, -R5 ;  /* 0x8000000510157221 */ /* 0x002fc80000000000 */
[----:B--2---:R-:W-:-:S04]  /*1720*/  FMUL R21, R10, R21 ;  /* 0x000000150a157220 */ /* 0x004fc80000400000 */
[----:B---3--:R-:W-:-:S05]  /*1730*/  FFMA R21, R21, R0, R20 ;  /* 0x0000000015157223 */ /* 0x008fca0000000014 */
        /* <DEDUP_REMOVED lines=25> */
[----:B------:R-:W-:-:S04]  /*18d0*/  IADD3 R4, PT, PT, R4, 0x8, RZ ;  /* 0x0000000804047810 */ /* 0x000fc80007ffe0ff */
[----:B------:R-:W-:Y:S02]  /*18e0*/  ISETP.NE.AND P0, PT, R4, RZ, PT ;  /* 0x000000ff0400720c */ /* 0x000fe40003f05270 */
[----:B------:R-:W-:Y:S01]  /*18f0*/  IADD3 R17, PT, PT, R17, 0x8, RZ ;  /* 0x0000000811117810 */ /* 0x000fe20007ffe0ff */
[----:B-1----:R-:W-:-:S04]  /*1900*/  FADD R21, R16, -R5 ;  /* 0x8000000510157221 */ /* 0x002fc80000000000 */
[----:B--2---:R-:W-:-:S04]  /*1910*/  FMUL R21, R10, R21 ;  /* 0x000000150a157220 */ /* 0x004fc80000400000 */
[----:B---3--:R-:W-:-:S05]  /*1920*/  FFMA R21, R21, R0, R20 ;  /* 0x0000000015157223 */ /* 0x008fca0000000014 */
[----:B------:R0:W-:Y:S01]  /*1930*/  STG.E desc[UR12][R14.64+0xc], R21 ;  /* 0x00000c150e007986 */ /* 0x0001e2000c10190c */
[----:B------:R-:W-:Y:S05]  /*1940*/  @P0 BRA `(.L_x_37) ;  /* 0xfffffff800f80947 */ /* 0x000fea000383ffff */
.L_x_36:
[----:B------:R-:W-:Y:S05]  /*1950*/  @!P1 EXIT ;  /* 0x000000000000994d */ /* 0x000fea0003800000 */
[----:B------:R-:W-:Y:S02]  /*1960*/  ISETP.GE.U32.AND P0, PT, R18, 0x4, PT ;  /* 0x000000041200780c */ /* 0x000fe40003f06070 */
[----:B------:R-:W-:-:S04]  /*1970*/  LOP3.LUT R20, R9, 0x3, RZ, 0xc0, !PT ;  /* 0x0000000309147812 */ /* 0x000fc800078ec0ff */
[----:B------:R-:W-:-:S07]  /*1980*/  ISETP.NE.AND P1, PT, R20, RZ, PT ;  /* 0x000000ff1400720c */ /* 0x000fce0003f25270 */
[----:B------:R-:W-:Y:S06]  /*1990*/  @!P0 BRA `(.L_x_38) ;  /* 0x0000000000888947 */ /* 0x000fec0003800000 */
[----:B------:R-:W1:Y:S01]  /*19a0*/  LDC.64 R12, c[0x0][0x380] ;  /* 0x0000e000ff0c7b82 */ /* 0x000e620000000a00 */
[----:B------:R-:W-:Y:S01]  /*19b0*/  IADD3 R17, PT, PT, R11, R8, RZ ;  /* 0x000000080b117210 */ /* 0x000fe20007ffe0ff */
[----:B------:R-:W2:Y:S04]  /*19c0*/  LDG.E R4, desc[UR12][R2.64] ;  /* 0x0000000c02047981 */ /* 0x000ea8000c1e1900 */
[----:B------:R-:W3:Y:S02]  /*19d0*/  LDG.E R16, desc[UR12][R6.64] ;  /* 0x0000000c06107981 */ /* 0x000ee4000c1e1900 */
[----:B0-----:R-:W0:Y:S01]  /*19e0*/  LDC.64 R14, c[0x0][0x388] ;  /* 0x0000e200ff0e7b82 */ /* 0x001e220000000a00 */
[----:B-1----:R-:W-:-:S05]  /*19f0*/  IMAD.WIDE R12, R17, 0x4, R12 ;  /* 0x00000004110c7825 */ /* 0x002fca00078e020c */
[----:B------:R-:W4:Y:S01]  /*1a00*/  LDG.E R10, desc[UR12][R12.64] ;  /* 0x0000000c0c0a7981 */ /* 0x000f22000c1e1900 */
[----:B0-----:R-:W-:-:S04]  /*1a10*/  IMAD.WIDE R14, R17, 0x4, R14 ;  /* 0x00000004110e7825 */ /* 0x001fc800078e020e */
        /* <DEDUP_REMOVED lines=19> */
[----:B------:R-:W3:Y:S04]  /*1b50*/  LDG.E R4, desc[UR12][R2.64] ;  /* 0x0000000c02047981 */ /* 0x000ee8000c1e1900 */
[----:B------:R-:W4:Y:S01]  /*1b60*/  LDG.E R16, desc[UR12][R6.64] ;  /* 0x0000000c06107981 */ /* 0x000f22000c1e1900 */
[----:B------:R-:W-:Y:S01]  /*1b70*/  IADD3 R8, PT, PT, R8, 0x4, RZ ;  /* 0x0000000408087810 */ /* 0x000fe20007ffe0ff */
[----:B-1----:R-:W-:-:S04]  /*1b80*/  FADD R17, R10, -R5 ;  /* 0x800000050a117221 */ /* 0x002fc80000000000 */
[----:B---3--:R-:W-:-:S04]  /*1b90*/  FMUL R17, R4, R17 ;  /* 0x0000001104117220 */ /* 0x008fc80000400000 */
[----:B----4-:R-:W-:-:S05]  /*1ba0*/  FFMA R17, R17, R0, R16 ;  /* 0x0000000011117223 */ /* 0x010fca0000000010 */
[----:B------:R2:W-:Y:S02]  /*1bb0*/  STG.E desc[UR12][R14.64+0xc], R17 ;  /* 0x00000c110e007986 */ /* 0x0005e4000c10190c */
.L_x_38:
[----:B------:R-:W-:Y:S05]  /*1bc0*/  @!P1 EXIT ;  /* 0x000000000000994d */ /* 0x000fea0003800000 */
[----:B------:R-:W-:Y:S02]  /*1bd0*/  ISETP.NE.AND P0, PT, R20, 0x1, PT ;  /* 0x000000011400780c */ /* 0x000fe40003f05270 */
[----:B------:R-:W-:-:S04]  /*1be0*/  LOP3.LUT R9, R9, 0x1, RZ, 0xc0, !PT ;  /* 0x0000000109097812 */ /* 0x000fc800078ec0ff */
[----:B------:R-:W-:-:S07]  /*1bf0*/  ISETP.NE.U32.AND P1, PT, R9, 0x1, PT ;  /* 0x000000010900780c */ /* 0x000fce0003f25070 */
[----:B------:R-:W-:Y:S06]  /*1c00*/  @!P0 BRA `(.L_x_39) ;  /* 0x0000000000508947 */ /* 0x000fec0003800000 */
[----:B------:R-:W1:Y:S01]  /*1c10*/  LDC.64 R12, c[0x0][0x380] ;  /* 0x0000e000ff0c7b82 */ /* 0x000e620000000a00 */
[----:B--2---:R-:W-:Y:S01]  /*1c20*/  IADD3 R17, PT, PT, R11, R8, RZ ;  /* 0x000000080b117210 */ /* 0x004fe20007ffe0ff */
        /* <DEDUP_REMOVED lines=13> */
[----:B------:R-:W-:Y:S01]  /*1d00*/  IADD3 R8, PT, PT, R8, 0x2, RZ ;  /* 0x0000000208087810 */ /* 0x000fe20007ffe0ff */
[----:B--2---:R-:W-:-:S04]  /*1d10*/  FADD R17, R10, -R5 ;  /* 0x800000050a117221 */ /* 0x004fc80000000000 */
[----:B---3--:R-:W-:-:S04]  /*1d20*/  FMUL R17, R4, R17 ;  /* 0x0000001104117220 */ /* 0x008fc80000400000 */
[----:B----4-:R-:W-:-:S05]  /*1d30*/  FFMA R17, R17, R0, R16 ;  /* 0x0000000011117223 */ /* 0x010fca0000000010 */
[----:B------:R1:W-:Y:S02]  /*1d40*/  STG.E desc[UR12][R14.64+0x4], R17 ;  /* 0x000004110e007986 */ /* 0x0003e4000c10190c */
.L_x_39:
[----:B------:R-:W-:Y:S05]  /*1d50*/  @P1 EXIT ;  /* 0x000000000000194d */ /* 0x000fea0003800000 */
[----:B------:R-:W3:Y:S01]  /*1d60*/  LDC.64 R12, c[0x0][0x380] ;  /* 0x0000e000ff0c7b82 */ /* 0x000ee20000000a00 */
[----:B012---:R-:W-:Y:S01]  /*1d70*/  IADD3 R15, PT, PT, R11, R8, RZ ;  /* 0x000000080b0f7210 */ /* 0x007fe20007ffe0ff */
[----:B------:R-:W2:Y:S04]  /*1d80*/  LDG.E R2, desc[UR12][R2.64] ;  /* 0x0000000c02027981 */ /* 0x000ea8000c1e1900 */
[----:B------:R-:W4:Y:S02]  /*1d90*/  LDG.E R6, desc[UR12][R6.64] ;  /* 0x0000000c06067981 */ /* 0x000f24000c1e1900 */
[----:B------:R-:W0:Y:S01]  /*1da0*/  LDC.64 R10, c[0x0][0x388] ;  /* 0x0000e200ff0a7b82 */ /* 0x000e220000000a00 */
[----:B---3--:R-:W-:-:S06]  /*1db0*/  IMAD.WIDE R8, R15, 0x4, R12 ;  /* 0x000000040f087825 */ /* 0x008fcc00078e020c */
[----:B------:R-:W3:Y:S02]  /*1dc0*/  LDG.E R8, desc[UR12][R8.64] ;  /* 0x0000000c08087981 */ /* 0x000ee4000c1e1900 */
[----:B---3--:R-:W-:-:S04]  /*1dd0*/  FADD R5, R8, -R5 ;  /* 0x8000000508057221 */ /* 0x008fc80000000000 */
[----:B--2---:R-:W-:Y:S01]  /*1de0*/  FMUL R13, R2, R5 ;  /* 0x00000005020d7220 */ /* 0x004fe20000400000 */
[----:B0-----:R-:W-:-:S04]  /*1df0*/  IMAD.WIDE R4, R15, 0x4, R10 ;  /* 0x000000040f047825 */ /* 0x001fc800078e020a */
[----:B----4-:R-:W-:-:S05]  /*1e00*/  FFMA R13, R13, R0, R6 ;  /* 0x000000000d0d7223 */ /* 0x010fca0000000006 */
[----:B------:R-:W-:Y:S01]  /*1e10*/  STG.E desc[UR12][R4.64], R13 ;  /* 0x0000000d04007986 */ /* 0x000fe2000c10190c */
[----:B------:R-:W-:Y:S05]  /*1e20*/  EXIT ;  /* 0x000000000000794d */ /* 0x000fea0003800000 */
        .weak           $__internal_1_$__cuda_sm20_rcp_rn_f32_slowpath
        .type           $__internal_1_$__cuda_sm20_rcp_rn_f32_slowpath,@function
        .size           $__internal_1_$__cuda_sm20_rcp_rn_f32_slowpath,($__internal_2_$__cuda_sm20_sqrt_rn_f32_slowpath - $__internal_1_$__cuda_sm20_rcp_rn_f32_slowpath)
$__internal_1_$__cuda_sm20_rcp_rn_f32_slowpath:
[----:B------:R-:W-:Y:S01]  /*1e30*/  SHF.L.U32 R0, R2, 0x1, RZ ;  /* 0x0000000102007819 */ /* 0x000fe200000006ff */
[----:B------:R-:W-:Y:S03]  /*1e40*/  BSSY.RECONVERGENT B1, `(.L_x_40) ;  /* 0x0000030000017945 */ /* 0x000fe60003800200 */
[----:B------:R-:W-:-:S04]  /*1e50*/  SHF.R.U32.HI R9, RZ, 0x18, R0 ;  /* 0x00000018ff097819 */ /* 0x000fc80000011600 */
[----:B------:R-:W-:-:S13]  /*1e60*/  ISETP.NE.U32.AND P0, PT, R9, RZ, PT ;  /* 0x000000ff0900720c */ /* 0x000fda0003f05070 */
[----:B------:R-:W-:Y:S05]  /*1e70*/  @P0 BRA `(.L_x_41) ;  /* 0x0000000000280947 */ /* 0x000fea0003800000 */
[----:B------:R-:W-:-:S04]  /*1e80*/  SHF.L.U32 R0, R2, 0x1, RZ ;  /* 0x0000000102007819 */ /* 0x000fc800000006ff */
[----:B------:R-:W-:-:S13]  /*1e90*/  ISETP.NE.AND P0, PT, R0, RZ, PT ;  /* 0x000000ff0000720c */ /* 0x000fda0003f05270 */
[----:B------:R-:W-:Y:S01]  /*1ea0*/  @P0 FFMA R7, R2, 1.84467440737095516160e+19, RZ ;  /* 0x5f80000002070823 */ /* 0x000fe200000000ff */
[----:B------:R-:W-:Y:S08]  /*1eb0*/  @!P0 MUFU.RCP R3, R2 ;  /* 0x0000000200038308 */ /* 0x000ff00000001000 */
[----:B------:R-:W0:Y:S02]  /*1ec0*/  @P0 MUFU.RCP R0, R7 ;  /* 0x0000000700000308 */ /* 0x000e240000001000 */
[----:B0-----:R-:W-:-:S04]  /*1ed0*/  @P0 FFMA R8, R7, R0, -1 ;  /* 0xbf80000007080423 */ /* 0x001fc80000000000 */
[----:B------:R-:W-:-:S04]  /*1ee0*/  @P0 FADD.FTZ R9, -R8, -RZ ;  /* 0x800000ff08090221 */ /* 0x000fc80000010100 */
[----:B------:R-:W-:-:S04]  /*1ef0*/  @P0 FFMA R0, R0, R9, R0 ;  /* 0x0000000900000223 */ /* 0x000fc80000000000 */
[----:B------:R-:W-:Y:S01]  /*1f00*/  @P0 FFMA R3, R0, 1.84467440737095516160e+19, RZ ;  /* 0x5f80000000030823 */ /* 0x000fe200000000ff */
[----:B------:R-:W-:Y:S06]  /*1f10*/  BRA `(.L_x_42) ;  /* 0x0000000000887947 */ /* 0x000fec0003800000 */
.L_x_41:
[----:B------:R-:W-:-:S04]  /*1f20*/  IADD3 R11, PT, PT, R9, -0xfd, RZ ;  /* 0xffffff03090b7810 */ /* 0x000fc80007ffe0ff */
[----:B------:R-:W-:-:S13]  /*1f30*/  ISETP.GT.U32.AND P0, PT, R11, 0x1, PT ;  /* 0x000000010b00780c */ /* 0x000fda0003f04070 */
[----:B------:R-:W-:Y:S05]  /*1f40*/  @P0 BRA `(.L_x_43) ;  /* 0x0000000000780947 */ /* 0x000fea0003800000 */
[----:B------:R-:W-:Y:S02]  /*1f50*/  LOP3.LUT R0, R2, 0x7fffff, RZ, 0xc0, !PT ;  /* 0x007fffff02007812 */ /* 0x000fe400078ec0ff */
[----:B------:R-:W-:Y:S02]  /*1f60*/  MOV R10, 0x3 ;  /* 0x00000003000a7802 */ /* 0x000fe40000000f00 */
[----:B------:R-:W-:Y:S02]  /*1f70*/  LOP3.LUT R0, R0, 0x3f800000, RZ, 0xfc, !PT ;  /* 0x3f80000000007812 */ /* 0x000fe400078efcff */
[----:B------:R-:W-:Y:S02]  /*1f80*/  SHF.L.U32 R10, R10, R11, RZ ;  /* 0x0000000b0a0a7219 */ /* 0x000fe400000006ff */
[----:B------:R-:W0:Y:S02]  /*1f90*/  MUFU.RCP R3, R0 ;  /* 0x0000000000037308 */ /* 0x000e240000001000 */
[----:B0-----:R-:W-:-:S04]  /*1fa0*/  FFMA R7, R0, R3, -1 ;  /* 0xbf80000000077423 */ /* 0x001fc80000000003 */
[----:B------:R-:W-:-:S04]  /*1fb0*/  FADD.FTZ R8, -R7, -RZ ;  /* 0x800000ff07087221 */ /* 0x000fc80000010100 */
[CCC-:B------:R-:W-:Y:S01]  /*1fc0*/  FFMA.RM R7, R3.reuse, R8.reuse, R3.reuse ;  /* 0x0000000803077223 */ /* 0x1c0fe20000004003 */
[----:B------:R-:W-:-:S04]  /*1fd0*/  FFMA.RP R8, R3, R8, R3 ;  /* 0x0000000803087223 */ /* 0x000fc80000008003 */
[C---:B------:R-:W-:Y:S02]  /*1fe0*/  LOP3.LUT R3, R7.reuse, 0x7fffff, RZ, 0xc0, !PT ;  /* 0x007fffff07037812 */ /* 0x040fe400078ec0ff */
[----:B------:R-:W-:Y:S02]  /*1ff0*/  FSETP.NEU.FTZ.AND P0, PT, R7, R8, PT ;  /* 0x000000080700720b */ /* 0x000fe40003f1d000 */
[----:B------:R-:W-:Y:S02]  /*2000*/  LOP3.LUT R3, R3, 0x800000, RZ, 0xfc, !PT ;  /* 0x0080000003037812 */ /* 0x000fe400078efcff */
[----:B------:R-:W-:Y:S02]  /*2010*/  SEL R7, RZ, 0xffffffff, !P0 ;  /* 0xffffffffff077807 */ /* 0x000fe40004000000 */
[----:B------:R-:W-:Y:S02]  /*2020*/  LOP3.LUT R10, R10, R3, RZ, 0xc0, !PT ;  /* 0x000000030a0a7212 */ /* 0x000fe400078ec0ff */
[----:B------:R-:W-:-:S02]  /*2030*/  IADD3 R0, PT, PT, -R7, RZ, RZ ;  /* 0x000000ff07007210 */ /* 0x000fc40007ffe1ff */
[-C--:B------:R-:W-:Y:S02]  /*2040*/  SHF.R.U32.HI R10, RZ, R11.reuse, R10 ;  /* 0x0000000bff0a7219 */ /* 0x080fe4000001160a */
[----:B------:R-:W-:Y:S02]  /*2050*/  LOP3.LUT P1, RZ, R0, R11, R3, 0xf8, !PT ;  /* 0x0000000b00ff7212 */ /* 0x000fe4000782f803 */
[C---:B------:R-:W-:Y:S02]  /*2060*/  LOP3.LUT P0, RZ, R10.reuse, 0x1, RZ, 0xc0, !PT ;  /* 0x000000010aff7812 */ /* 0x040fe4000780c0ff */
[----:B------:R-:W-:-:S04]  /*2070*/  LOP3.LUT P3, RZ, R10, 0x2, RZ, 0xc0, !PT ;  /* 0x000000020aff7812 */ /* 0x000fc8000786c0ff */
[----:B------:R-:W-:Y:S02]  /*2080*/  PLOP3.LUT P0, PT, P0, P1, P3, 0xe0, 0x0 ;  /* 0x000000000000781c */ /* 0x000fe40000703c30 */
[----:B------:R-:W-:Y:S02]  /*2090*/  LOP3.LUT P1, RZ, R2, 0x7fffff, RZ, 0xc0, !PT ;  /* 0x007fffff02ff7812 */ /* 0x000fe4000782c0ff */
[----:B------:R-:W-:-:S04]  /*20a0*/  SEL R0, RZ, 0x1, !P0 ;  /* 0x00000001ff007807 */ /* 0x000fc80004000000 */
[----:B------:R-:W-:-:S04]  /*20b0*/  IADD3 R0, PT, PT, -R0, RZ, RZ ;  /* 0x000000ff00007210 */ /* 0x000fc80007ffe1ff */
[----:B------:R-:W-:Y:S02]  /*20c0*/  ISETP.GE.AND P0, PT, R0, RZ, PT ;  /* 0x000000ff0000720c */ /* 0x000fe40003f06270 */
[----:B------:R-:W-:-:S04]  /*20d0*/  IADD3 R0, PT, PT, R9, -0xfc, RZ ;  /* 0xffffff0409007810 */ /* 0x000fc80007ffe0ff */
[----:B------:R-:W-:-:S07]  /*20e0*/  SHF.R.U32.HI R3, RZ, R0, R3 ;  /* 0x00000000ff037219 */ /* 0x000fce0000011603 */
[----:B------:R-:W-:-:S04]  /*20f0*/  @!P0 IADD3 R3, PT, PT, R3, 0x1, RZ ;  /* 0x0000000103038810 */ /* 0x000fc80007ffe0ff */
[----:B------:R-:W-:-:S04]  /*2100*/  @!P1 SHF.L.U32 R3, R3, 0x1, RZ ;  /* 0x0000000103039819 */ /* 0x000fc800000006ff */
[----:B------:R-:W-:Y:S01]  /*2110*/  LOP3.LUT R3, R3, 0x80000000, R2, 0xf8, !PT ;  /* 0x8000000003037812 */ /* 0x000fe200078ef802 */
[----:B------:R-:W-:Y:S06]  /*2120*/  BRA `(.L_x_42) ;  /* 0x0000000000047947 */ /* 0x000fec0003800000 */
.L_x_43:
[----:B------:R0:W1:Y:S02]  /*2130*/  MUFU.RCP R3, R2 ;  /* 0x0000000200037308 */ /* 0x0000640000001000 */
.L_x_42:
[----:B------:R-:W-:Y:S05]  /*2140*/  BSYNC.RECONVERGENT B1 ;  /* 0x0000000000017941 */ /* 0x000fea0003800200 */
.L_x_40:
[----:B------:R-:W-:-:S04]  /*2150*/  HFMA2 R7, -RZ, RZ, 0, 0 ;  /* 0x00000000ff077431 */ /* 0x000fc800000001ff */
[----:B01----:R-:W-:Y:S05]  /*2160*/  RET.REL.NODEC R6 `(_Z18batch_norm_forwardPKfPfiiS0_S0_f) ;  /* 0xffffffdc06a47950 */ /* 0x003fea0003c3ffff */
        .weak           $__internal_2_$__cuda_sm20_sqrt_rn_f32_slowpath
        .type           $__internal_2_$__cuda_sm20_sqrt_rn_f32_slowpath,@function
        .size           $__internal_2_$__cuda_sm20_sqrt_rn_f32_slowpath,($__internal_3_$__cuda_sm3x_div_rn_noftz_f32_slowpath - $__internal_2_$__cuda_sm20_sqrt_rn_f32_slowpath)
$__internal_2_$__cuda_sm20_sqrt_rn_f32_slowpath:
[----:B------:R-:W-:-:S13]  /*2170*/  LOP3.LUT P0, RZ, R3, 0x7fffffff, RZ, 0xc0, !PT ;  /* 0x7fffffff03ff7812 */ /* 0x000fda000780c0ff */
[----:B------:R-:W-:Y:S01]  /*2180*/  @!P0 MOV R2, R3 ;  /* 0x0000000300028202 */ /* 0x000fe20000000f00 */
[----:B------:R-:W-:Y:S06]  /*2190*/  @!P0 BRA `(.L_x_44) ;  /* 0x0000000000448947 */ /* 0x000fec0003800000 */
[----:B------:R-:W-:Y:S02]  /*21a0*/  FSETP.GEU.FTZ.AND P0, PT, R3, RZ, PT ;  /* 0x000000ff0300720b */ /* 0x000fe40003f1e000 */
[----:B------:R-:W-:-:S11]  /*21b0*/  MOV R0, R3 ;  /* 0x0000000300007202 */ /* 0x000fd60000000f00 */
[----:B------:R-:W-:Y:S01]  /*21c0*/  @!P0 MOV R2, 0x7fffffff ;  /* 0x7fffffff00028802 */ /* 0x000fe20000000f00 */
[----:B------:R-:W-:Y:S06]  /*21d0*/  @!P0 BRA `(.L_x_44) ;  /* 0x0000000000348947 */ /* 0x000fec0003800000 */
[----:B------:R-:W-:-:S13]  /*21e0*/  FSETP.GTU.FTZ.AND P0, PT, |R0|, +INF , PT ;  /* 0x7f8000000000780b */ /* 0x000fda0003f1c200 */
[----:B------:R-:W-:Y:S01]  /*21f0*/  @P0 FADD.FTZ R2, R0, 1 ;  /* 0x3f80000000020421 */ /* 0x000fe20000010000 */
[----:B------:R-:W-:Y:S06]  /*2200*/  @P0 BRA `(.L_x_44) ;  /* 0x0000000000280947 */ /* 0x000fec0003800000 */
[----:B------:R-:W-:-:S13]  /*2210*/  FSETP.NEU.FTZ.AND P0, PT, |R0|, +INF , PT ;  /* 0x7f8000000000780b */ /* 0x000fda0003f1d200 */
[----:B------:R-:W-:-:S04]  /*2220*/  @P0 FFMA R3, R0, 1.84467440737095516160e+19, RZ ;  /* 0x5f80000000030823 */ /* 0x000fc800000000ff */
[----:B------:R-:W0:Y:S02]  /*2230*/  @P0 MUFU.RSQ R2, R3 ;  /* 0x0000000300020308 */ /* 0x000e240000001400 */
[----:B0-----:R-:W-:Y:S01]  /*2240*/  @P0 FMUL.FTZ R6, R3, R2 ;  /* 0x0000000203060220 */ /* 0x001fe20000410000 */
[----:B------:R-:W-:Y:S01]  /*2250*/  @P0 FMUL.FTZ R8, R2, 0.5 ;  /* 0x3f00000002080820 */ /* 0x000fe20000410000 */
[----:B------:R-:W-:Y:S02]  /*2260*/  @!P0 MOV R2, R0 ;  /* 0x0000000000028202 */ /* 0x000fe40000000f00 */
[----:B------:R-:W-:-:S04]  /*2270*/  @P0 FADD.FTZ R7, -R6, -RZ ;  /* 0x800000ff06070221 */ /* 0x000fc80000010100 */
[----:B------:R-:W-:-:S04]  /*2280*/  @P0 FFMA R7, R6, R7, R3 ;  /* 0x0000000706070223 */ /* 0x000fc80000000003 */
[----:B------:R-:W-:-:S04]  /*2290*/  @P0 FFMA R7, R7, R8, R6 ;  /* 0x0000000807070223 */ /* 0x000fc80000000006 */
[----:B------:R-:W-:-:S07]  /*22a0*/  @P0 FMUL.FTZ R2, R7, 2.3283064365386962891e-10 ;  /* 0x2f80000007020820 */ /* 0x000fce0000410000 */
.L_x_44:
[----:B------:R-:W-:Y:S01]  /*22b0*/  HFMA2 R3, -RZ, RZ, 0, 0 ;  /* 0x00000000ff037431 */ /* 0x000fe200000001ff */
[----:B------:R-:W-:Y:S02]  /*22c0*/  MOV R0, R2 ;  /* 0x0000000200007202 */ /* 0x000fe40000000f00 */
[----:B------:R-:W-:-:S04]  /*22d0*/  MOV R2, R9 ;  /* 0x0000000900027202 */ /* 0x000fc80000000f00 */
[----:B------:R-:W-:Y:S05]  /*22e0*/  RET.REL.NODEC R2 `(_Z18batch_norm_forwardPKfPfiiS0_S0_f) ;  /* 0xffffffdc02447950 */ /* 0x000fea0003c3ffff */
        .weak           $__internal_3_$__cuda_sm3x_div_rn_noftz_f32_slowpath
        .type           $__internal_3_$__cuda_sm3x_div_rn_noftz_f32_slowpath,@function
        .size           $__internal_3_$__cuda_sm3x_div_rn_noftz_f32_slowpath,(.L_x_101 - $__internal_3_$__cuda_sm3x_div_rn_noftz_f32_slowpath)
$__internal_3_$__cuda_sm3x_div_rn_noftz_f32_slowpath:
[----:B------:R-:W-:Y:S01]  /*22f0*/  SHF.R.U32.HI R8, RZ, 0x17, R3 ;  /* 0x00000017ff087819 */ /* 0x000fe20000011603 */
[----:B------:R-:W-:Y:S01]  /*2300*/  BSSY.RECONVERGENT B1, `(.L_x_45) ;  /* 0x0000062000017945 */ /* 0x000fe20003800200 */
[----:B------:R-:W-:Y:S02]  /*2310*/  SHF.R.U32.HI R7, RZ, 0x17, R0 ;  /* 0x00000017ff077819 */ /* 0x000fe40000011600 */
[----:B------:R-:W-:Y:S02]  /*2320*/  LOP3.LUT R12, R8, 0xff, RZ, 0xc0, !PT ;  /* 0x000000ff080c7812 */ /* 0x000fe400078ec0ff */
[----:B------:R-:W-:Y:S02]  /*2330*/  LOP3.LUT R10, R7, 0xff, RZ, 0xc0, !PT ;  /* 0x000000ff070a7812 */ /* 0x000fe400078ec0ff */
[----:B------:R-:W-:Y:S02]  /*2340*/  IADD3 R9, PT, PT, R12, -0x1, RZ ;  /* 0xffffffff0c097810 */ /* 0x000fe40007ffe0ff */
[----:B------:R-:W-:-:S02]  /*2350*/  IADD3 R8, PT, PT, R10, -0x1, RZ ;  /* 0xffffffff0a087810 */ /* 0x000fc40007ffe0ff */
[----:B------:R-:W-:-:S04]  /*2360*/  ISETP.GT.U32.AND P0, PT, R9, 0xfd, PT ;  /* 0x000000fd0900780c */ /* 0x000fc80003f04070 */
[----:B------:R-:W-:-:S13]  /*2370*/  ISETP.GT.U32.OR P0, PT, R8, 0xfd, P0 ;  /* 0x000000fd0800780c */ /* 0x000fda0000704470 */
[----:B------:R-:W-:Y:S01]  /*2380*/  @!P0 MOV R7, RZ ;  /* 0x000000ff00078202 */ /* 0x000fe20000000f00 */
        /* <DEDUP_REMOVED lines=19> */
[----:B------:R-:W-:Y:S01]  /*24c0*/  @P0 MOV R7, RZ ;  /* 0x000000ff00070202 */ /* 0x000fe20000000f00 */
[----:B------:R-:W-:Y:S01]  /*24d0*/  @!P0 FFMA R0, R0, 1.84467440737095516160e+19, RZ ;  /* 0x5f80000000008823 */ /* 0x000fe200000000ff */
[----:B------:R-:W-:Y:S01]  /*24e0*/  @!P0 MOV R7, 0xffffffc0 ;  /* 0xffffffc000078802 */ /* 0x000fe20000000f00 */
[----:B------:R-:W-:-:S03]  /*24f0*/  @!P1 FFMA R3, R3, 1.84467440737095516160e+19, RZ ;  /* 0x5f80000003039823 */ /* 0x000fc600000000ff */
[----:B------:R-:W-:-:S07]  /*2500*/  @!P1 IADD3 R7, PT, PT, R7, 0x40, RZ ;  /* 0x0000004007079810 */ /* 0x000fce0007ffe0ff */
.L_x_46:
[----:B------:R-:W-:Y:S01]  /*2510*/  LEA R8, R12, 0xc0800000, 0x17 ;  /* 0xc08000000c087811 */ /* 0x000fe200078eb8ff */
[----:B------:R-:W-:Y:S03]  /*2520*/  BSSY.RECONVERGENT B2, `(.L_x_51) ;  /* 0x0000036000027945 */ /* 0x000fe60003800200 */
[----:B------:R-:W-:Y:S02]  /*2530*/  IADD3 R8, PT, PT, -R8, R3, RZ ;  /* 0x0000000308087210 */ /* 0x000fe40007ffe1ff */
[----:B------:R-:W-:Y:S02]  /*2540*/  IADD3 R3, PT, PT, R10, -0x7f, RZ ;  /* 0xffffff810a037810 */ /* 0x000fe40007ffe0ff */
[----:B------:R0:W1:Y:S01]  /*2550*/  MUFU.RCP R9, R8 ;  /* 0x0000000800097308 */ /* 0x0000620000001000 */
[----:B------:R-:W-:Y:S02]  /*2560*/  FADD.FTZ R11, -R8, -RZ ;  /* 0x800000ff080b7221 */ /* 0x000fe40000010100 */
[C---:B------:R-:W-:Y:S01]  /*2570*/  IMAD R0, R3.reuse, -0x800000, R0 ;  /* 0xff80000003007824 */ /* 0x040fe200078e0200 */
[----:B0-----:R-:W-:-:S04]  /*2580*/  IADD3 R8, PT, PT, R3, 0x7f, -R12 ;  /* 0x0000007f03087810 */ /* 0x001fc80007ffe80c */
[----:B------:R-:W-:Y:S01]  /*2590*/  IADD3 R8, PT, PT, R8, R7, RZ ;  /* 0x0000000708087210 */ /* 0x000fe20007ffe0ff */
[----:B-1----:R-:W-:-:S04]  /*25a0*/  FFMA R10, R9, R11, 1 ;  /* 0x3f800000090a7423 */ /* 0x002fc8000000000b */
[----:B------:R-:W-:-:S04]  /*25b0*/  FFMA R14, R9, R10, R9 ;  /* 0x0000000a090e7223 */ /* 0x000fc80000000009 */
[----:B------:R-:W-:-:S04]  /*25c0*/  FFMA R9, R0, R14, RZ ;  /* 0x0000000e00097223 */ /* 0x000fc800000000ff */
[----:B------:R-:W-:-:S04]  /*25d0*/  FFMA R10, R11, R9, R0 ;  /* 0x000000090b0a7223 */ /* 0x000fc80000000000 */
[----:B------:R-:W-:-:S04]  /*25e0*/  FFMA R9, R14, R10, R9 ;  /* 0x0000000a0e097223 */ /* 0x000fc80000000009 */
[----:B------:R-:W-:-:S04]  /*25f0*/  FFMA R10, R11, R9, R0 ;  /* 0x000000090b0a7223 */ /* 0x000fc80000000000 */
[----:B------:R-:W-:-:S05]  /*2600*/  FFMA R0, R14, R10, R9 ;  /* 0x0000000a0e007223 */ /* 0x000fca0000000009 */
[----:B------:R-:W-:-:S04]  /*2610*/  SHF.R.U32.HI R3, RZ, 0x17, R0 ;  /* 0x00000017ff037819 */ /* 0x000fc80000011600 */
[----:B------:R-:W-:-:S04]  /*2620*/  LOP3.LUT R3, R3, 0xff, RZ, 0xc0, !PT ;  /* 0x000000ff03037812 */ /* 0x000fc800078ec0ff */
[----:B------:R-:W-:-:S04]  /*2630*/  IADD3 R11, PT, PT, R3, R8, RZ ;  /* 0x00000008030b7210 */ /* 0x000fc80007ffe0ff */
[----:B------:R-:W-:-:S04]  /*2640*/  IADD3 R3, PT, PT, R11, -0x1, RZ ;  /* 0xffffffff0b037810 */ /* 0x000fc80007ffe0ff */
        /* <DEDUP_REMOVED lines=15> */
[----:B------:R-:W-:Y:S02]  /*2740*/  IADD3 R10, PT, PT, R11, 0x20, RZ ;  /* 0x000000200b0a7810 */ /* 0x000fe40007ffe0ff */
[----:B------:R-:W-:-:S02]  /*2750*/  LOP3.LUT R7, R7, 0x800000, RZ, 0xfc, !PT ;  /* 0x0080000007077812 */ /* 0x000fc400078efcff */
[----:B------:R-:W-:Y:S02]  /*2760*/  IADD3 R9, PT, PT, -R11, RZ, RZ ;  /* 0x000000ff0b097210 */ /* 0x000fe40007ffe1ff */
[----:B------:R-:W-:Y:S02]  /*2770*/  SHF.L.U32 R10, R7, R10, RZ ;  /* 0x0000000a070a7219 */ /* 0x000fe400000006ff */
[----:B------:R-:W-:Y:S02]  /*2780*/  FSETP.NEU.FTZ.AND P0, PT, R3, R8, PT ;  /* 0x000000080300720b */ /* 0x000fe40003f1d000 */
[----:B------:R-:W-:Y:S02]  /*2790*/  SEL R8, R9, RZ, P3 ;  /* 0x000000ff09087207 */ /* 0x000fe40001800000 */
[----:B------:R-:W-:Y:S02]  /*27a0*/  ISETP.NE.AND P1, PT, R10, RZ, P1 ;  /* 0x000000ff0a00720c */ /* 0x000fe40000f25270 */
[----:B------:R-:W-:-:S02]  /*27b0*/  SHF.R.U32.HI R8, RZ, R8, R7 ;  /* 0x00000008ff087219 */ /* 0x000fc40000011607 */
[----:B------:R-:W-:Y:S02]  /*27c0*/  PLOP3.LUT P0, PT, P0, P1, PT, 0xf8, 0x8f ;  /* 0x00000000008f781c */ /* 0x000fe40000703f70 */
[----:B------:R-:W-:Y:S02]  /*27d0*/  SHF.R.U32.HI R10, RZ, 0x1, R8 ;  /* 0x00000001ff0a7819 */ /* 0x000fe40000011608 */
[----:B------:R-:W-:-:S04]  /*27e0*/  SEL R3, RZ, 0x1, !P0 ;  /* 0x00000001ff037807 */ /* 0x000fc80004000000 */
[----:B------:R-:W-:-:S04]  /*27f0*/  LOP3.LUT R3, R3, 0x1, R10, 0xf8, !PT ;  /* 0x0000000103037812 */ /* 0x000fc800078ef80a */
[----:B------:R-:W-:-:S04]  /*2800*/  LOP3.LUT R3, R3, R8, RZ, 0xc0, !PT ;  /* 0x0000000803037212 */ /* 0x000fc800078ec0ff */
[----:B------:R-:W-:-:S04]  /*2810*/  IADD3 R3, PT, PT, R10, R3, RZ ;  /* 0x000000030a037210 */ /* 0x000fc80007ffe0ff */
[----:B------:R-:W-:Y:S01]  /*2820*/  LOP3.LUT R0, R3, R0, RZ, 0xfc, !PT ;  /* 0x0000000003007212 */ /* 0x000fe200078efcff */
[----:B------:R-:W-:Y:S06]  /*2830*/  BRA `(.L_x_54) ;  /* 0x0000000000107947 */ /* 0x000fec0003800000 */
.L_x_53:
[----:B------:R-:W-:-:S04]  /*2840*/  LOP3.LUT R0, R0, 0x80000000, RZ, 0xc0, !PT ;  /* 0x8000000000007812 */ /* 0x000fc800078ec0ff */
[----:B------:R-:W-:Y:S01]  /*2850*/  LOP3.LUT R0, R0, 0x7f800000, RZ, 0xfc, !PT ;  /* 0x7f80000000007812 */ /* 0x000fe200078efcff */
[----:B------:R-:W-:Y:S06]  /*2860*/  BRA `(.L_x_54) ;  /* 0x0000000000047947 */ /* 0x000fec0003800000 */
.L_x_52:
[----:B------:R-:W-:-:S07]  /*2870*/  LEA R0, R8, R0, 0x17 ;  /* 0x0000000008007211 */ /* 0x000fce00078eb8ff */
.L_x_54:
[----:B------:R-:W-:Y:S05]  /*2880*/  BSYNC.RECONVERGENT B2 ;  /* 0x0000000000027941 */ /* 0x000fea0003800200 */
.L_x_51:
[----:B------:R-:W-:Y:S05]  /*2890*/  BRA `(.L_x_55) ;  /* 0x0000000000207947 */ /* 0x000fea0003800000 */
.L_x_50:
[----:B------:R-:W-:-:S04]  /*28a0*/  LOP3.LUT R0, R3, 0x80000000, R0, 0x48, !PT ;  /* 0x8000000003007812 */ /* 0x000fc800078e4800 */
[----:B------:R-:W-:Y:S01]  /*28b0*/  LOP3.LUT R0, R0, 0x7f800000, RZ, 0xfc, !PT ;  /* 0x7f80000000007812 */ /* 0x000fe200078efcff */
[----:B------:R-:W-:Y:S06]  /*28c0*/  BRA `(.L_x_55) ;  /* 0x0000000000147947 */ /* 0x000fec0003800000 */
.L_x_49:
[----:B------:R-:W-:Y:S01]  /*28d0*/  LOP3.LUT R0, R3, 0x80000000, R0, 0x48, !PT ;  /* 0x8000000003007812 */ /* 0x000fe200078e4800 */
[----:B------:R-:W-:Y:S06]  /*28e0*/  BRA `(.L_x_55) ;  /* 0x00000000000c7947 */ /* 0x000fec0003800000 */
.L_x_48:
[----:B------:R-:W0:Y:S01]  /*28f0*/  MUFU.RSQ R0, -QNAN ;  /* 0xffc0000000007908 */ /* 0x000e220000001400 */
[----:B------:R-:W-:Y:S05]  /*2900*/  BRA `(.L_x_55) ;  /* 0x0000000000047947 */ /* 0x000fea0003800000 */
.L_x_47:
[----:B------:R-:W-:-:S07]  /*2910*/  FADD.FTZ R0, R0, R3 ;  /* 0x0000000300007221 */ /* 0x000fce0000010000 */
.L_x_55:
[----:B------:R-:W-:Y:S05]  /*2920*/  BSYNC.RECONVERGENT B1 ;  /* 0x0000000000017941 */ /* 0x000fea0003800200 */
.L_x_45:
[----:B------:R-:W-:-:S04]  /*2930*/  HFMA2 R3, -RZ, RZ, 0, 0 ;  /* 0x00000000ff037431 */ /* 0x000fc800000001ff */
[----:B0-----:R-:W-:Y:S05]  /*2940*/  RET.REL.NODEC R2 `(_Z18batch_norm_forwardPKfPfiiS0_S0_f) ;  /* 0xffffffd402ac7950 */ /* 0x001fea0003c3ffff */
.L_x_56:
        /* <DEDUP_REMOVED lines=11> */
.L_x_101:


//--------------------- .text._Z16avg_pool_forwardPKfPfiiiii --------------------------
	.section	.text._Z16avg_pool_forwardPKfPfiiiii,"ax",@progbits
	.align	128
        .global         _Z16avg_pool_forwardPKfPfiiiii
        .type           _Z16avg_pool_forwardPKfPfiiiii,@function
        .size           _Z16avg_pool_forwardPKfPfiiiii,(.L_x_102 - _Z16avg_pool_forwardPKfPfiiiii)
        .other          _Z16avg_pool_forwardPKfPfiiiii,@"STO_CUDA_ENTRY STV_DEFAULT"
_Z16avg_pool_forwardPKfPfiiiii:
.text._Z16avg_pool_forwardPKfPfiiiii:
[----:B------:R-:W-:Y:S01]  /*0000*/  LDC R1, c[0x0][0x37c] ;  /* 0x0000df00ff017b82 */ /* 0x000fe20000000800 */
[----:B------:R-:W0:Y:S07]  /*0010*/  S2R R3, SR_TID.Y ;  /* 0x0000000000037919 */ /* 0x000e2e0000002200 */
[----:B------:R-:W1:Y:S01]  /*0020*/  LDC R7, c[0x0][0x360] ;  /* 0x0000d800ff077b82 */ /* 0x000e620000000800 */
[----:B------:R-:W1:Y:S07]  /*0030*/  S2R R0, SR_TID.X ;  /* 0x0000000000007919 */ /* 0x000e6e0000002100 */
[----:B------:R-:W0:Y:S08]  /*0040*/  S2UR UR5, SR_CTAID.Y ;  /* 0x00000000000579c3 */ /* 0x000e300000002600 */
[----:B------:R-:W0:Y:S08]  /*0050*/  LDC R8, c[0x0][0x364] ;  /* 0x0000d900ff087b82 */ /* 0x000e300000000800 */
[----:B------:R-:W1:Y:S01]  /*0060*/  S2UR UR4, SR_CTAID.X ;  /* 0x00000000000479c3 */ /* 0x000e620000002500 */
[----:B0-----:R-:W-:-:S05]  /*0070*/  IMAD R8, R8, UR5, R3 ;  /* 0x0000000508087c24 */ /* 0x001fca000f8e0203 */
[----:B------:R-:W-:Y:S01]  /*0080*/  ISETP.GT.U32.AND P0, PT, R8, 0x6, PT ;  /* 0x000000060800780c */ /* 0x000fe20003f04070 */
[----:B-1----:R-:W-:-:S05]  /*0090*/  IMAD R7, R7, UR4, R0 ;  /* 0x0000000407077c24 */ /* 0x002fca000f8e0200 */
[----:B------:R-:W-:-:S13]  /*00a0*/  ISETP.GT.OR P0, PT, R7, 0x6, P0 ;  /* 0x000000060700780c */ /* 0x000fda0000704670 */
[----:B------:R-:W-:Y:S05]  /*00b0*/  @P0 EXIT ;  /* 0x000000000000094d */ /* 0x000fea0003800000 */
[----:B------:R-:W0:Y:S01]  /*00c0*/  LDCU UR4, c[0x0][0x39c] ;  /* 0x00007380ff0477ac */ /* 0x000e220008000800 */
[----:B------:R-:W1:Y:S01]  /*00d0*/  S2R R6, SR_CTAID.Z ;  /* 0x0000000000067919 */ /* 0x000e620000002700 */
[----:B------:R-:W-:Y:S01]  /*00e0*/  HFMA2 R9, -RZ, RZ, 0, 0 ;  /* 0x00000000ff097431 */ /* 0x000fe200000001ff */
[----:B------:R-:W2:Y:S01]  /*00f0*/  LDCU.64 UR8, c[0x0][0x358] ;  /* 0x00006b00ff0877ac */ /* 0x000ea20008000a00 */
[----:B0-----:R-:W-:-:S05]  /*0100*/  IMAD.U32 R3, RZ, RZ, UR4 ;  /* 0x00000004ff037e24 */ /* 0x001fca000f8e00ff */
[----:B------:R-:W-:-:S13]  /*0110*/  ISETP.GE.AND P0, PT, R3, 0x1, PT ;  /* 0x000000010300780c */ /* 0x000fda0003f06270 */
[----:B-12---:R-:W-:Y:S05]  /*0120*/  @!P0 BRA `(.L_x_57) ;  /* 0x0000000400e88947 */ /* 0x006fea0003800000 */
[----:B------:R-:W0:Y:S01]  /*0130*/  LDCU UR10, c[0x0][0x394] ;  /* 0x00007280ff0a77ac */ /* 0x000e220008000800 */
[C---:B------:R-:W-:Y:S01]  /*0140*/  LOP3.LUT R20, R3.reuse, 0xf, RZ, 0xc0, !PT ;  /* 0x0000000f03147812 */ /* 0x040fe200078ec0ff */
[----:B------:R-:W-:Y:S01]  /*0150*/  IMAD.MOV.U32 R9, RZ, RZ, RZ ;  /* 0x000000ffff097224 */ /* 0x000fe200078e00ff */
[C---:B------:R-:W-:Y:S01]  /*0160*/  LOP3.LUT R21, R3.reuse, 0x7, RZ, 0xc0, !PT ;  /* 0x0000000703157812 */ /* 0x040fe200078ec0ff */
[----:B------:R-:W1:Y:S01]  /*0170*/  LDCU.64 UR6, c[0x0][0x380] ;  /* 0x00007000ff0677ac */ /* 0x000e620008000a00 */
[----:B------:R-:W-:Y:S01]  /*0180*/  LOP3.LUT R10, R3, 0x3, RZ, 0xc0, !PT ;  /* 0x00000003030a7812 */ /* 0x000fe200078ec0ff */
[----:B------:R-:W-:Y:S01]  /*0190*/  VIADD R0, R20, 0xffffffff ;  /* 0xffffffff14007836 */ /* 0x000fe20000000000 */
[----:B------:R-:W-:Y:S01]  /*01a0*/  IADD3 R2, PT, PT, R21, -0x1, RZ ;  /* 0xffffffff15027810 */ /* 0x000fe20007ffe0ff */
[----:B------:R-:W2:Y:S03]  /*01b0*/  LDCU UR4, c[0x0][0x3a0] ;  /* 0x00007400ff0477ac */ /* 0x000ea60008000800 */
[----:B------:R-:W-:-:S02]  /*01c0*/  ISETP.GE.U32.AND P0, PT, R0, 0x7, PT ;  /* 0x000000070000780c */ /* 0x000fc40003f06070 */
[----:B------:R-:W-:Y:S02]  /*01d0*/  LOP3.LUT R0, R3, 0x7ffffff0, RZ, 0xc0, !PT ;  /* 0x7ffffff003007812 */ /* 0x000fe400078ec0ff */
[----:B------:R-:W-:Y:S02]  /*01e0*/  ISETP.GE.U32.AND P1, PT, R2, 0x3, PT ;  /* 0x000000030200780c */ /* 0x000fe40003f26070 */
[----:B------:R-:W-:Y:S01]  /*01f0*/  IADD3 R12, PT, PT, -R0, RZ, RZ ;  /* 0x000000ff000c7210 */ /* 0x000fe20007ffe1ff */
[----:B0-----:R-:W-:Y:S01]  /*0200*/  IMAD R13, R6, UR10, RZ ;  /* 0x0000000a060d7c24 */ /* 0x001fe2000f8e02ff */
[----:B-1----:R-:W-:Y:S01]  /*0210*/  UIADD3 UR5, UP0, UPT, UR6, 0x20, URZ ;  /* 0x0000002006057890 */ /* 0x002fe2000ff1e0ff */
[----:B--2---:R-:W-:-:S03]  /*0220*/  IMAD R11, R7, UR4, RZ ;  /* 0x00000004070b7c24 */ /* 0x004fc6000f8e02ff */
[----:B------:R-:W-:Y:S01]  /*0230*/  UIADD3.X UR6, UPT, UPT, URZ, UR7, URZ, UP0, !UPT ;  /* 0x00000007ff067290 */ /* 0x000fe200087fe4ff */
[----:B------:R-:W-:Y:S01]  /*0240*/  IMAD R13, R8, UR4, R13 ;  /* 0x00000004080d7c24 */ /* 0x000fe2000f8e020d */
[----:B------:R-:W-:-:S10]  /*0250*/  UMOV UR4, URZ ;  /* 0x000000ff00047c82 */ /* 0x000fd40008000000 */
.L_x_63:
[----:B------:R-:W0:Y:S01]  /*0260*/  LDC.64 R2, c[0x0][0x398] ;  /* 0x0000e600ff027b82 */ /* 0x000e220000000a00 */
[----:B------:R-:W-:Y:S01]  /*0270*/  VIADD R4, R13, UR4 ;  /* 0x000000040d047c36 */ /* 0x000fe20008000000 */
[----:B------:R-:W-:Y:S01]  /*0280*/  UIADD3 UR4, UPT, UPT, UR4, 0x1, URZ ;  /* 0x0000000104047890 */ /* 0x000fe2000fffe0ff */
[----:B------:R-:W-:Y:S02]  /*0290*/  MOV R15, RZ ;  /* 0x000000ff000f7202 */ /* 0x000fe40000000f00 */
[C---:B0-----:R-:W-:Y:S01]  /*02a0*/  ISETP.GE.U32.AND P3, PT, R3.reuse, 0x10, PT ;  /* 0x000000100300780c */ /* 0x041fe20003f66070 */
[----:B------:R-:W-:Y:S02]  /*02b0*/  IMAD R2, R4, R2, R11 ;  /* 0x0000000204027224 */ /* 0x000fe400078e020b */
[----:B------:R-:W-:-:S10]  /*02c0*/  ISETP.NE.AND P2, PT, R3, UR4, PT ;  /* 0x0000000403007c0c */ /* 0x000fd4000bf45270 */
[----:B------:R-:W-:Y:S05]  /*02d0*/  @!P3 BRA `(.L_x_58) ;  /* 0x0000000000a8b947 */ /* 0x000fea0003800000 */
[----:B------:R-:W-:Y:S01]  /*02e0*/  IMAD.MOV.U32 R15, RZ, RZ, R2 ;  /* 0x000000ffff0f7224 */ /* 0x000fe200078e0002 */
[----:B------:R-:W-:-:S07]  /*02f0*/  MOV R14, R12 ;  /* 0x0000000c000e7202 */ /* 0x000fce0000000f00 */
.L_x_59:
[----:B------:R-:W-:Y:S01]  /*0300*/  MOV R5, UR6 ;  /* 0x0000000600057c02 */ /* 0x000fe20008000f00 */
[----:B------:R-:W-:-:S04]  /*0310*/  IMAD.U32 R4, RZ, RZ, UR5 ;  /* 0x00000005ff047e24 */ /* 0x000fc8000f8e00ff */
        /* <DEDUP_REMOVED lines=10> */
[----:B------:R-:W5:Y:S01]  /*03c0*/  LDG.E R19, desc[UR8][R4.64+0x4] ;  /* 0x0000040804137981 */ /* 0x000f62000c1e1900 */
[----:B--2---:R-:W-:-:S03]  /*03d0*/  FADD R26, R26, R9 ;  /* 0x000000091a1a7221 */ /* 0x004fc60000000000 */
[----:B------:R-:W2:Y:S01]  /*03e0*/  LDG.E R9, desc[UR8][R4.64+0x8] ;  /* 0x0000080804097981 */ /* 0x000ea2000c1e1900 */
[----:B---3--:R-:W-:-:S04]  /*03f0*/  FADD R26, R26, R27 ;  /* 0x0000001b1a1a7221 */ /* 0x008fc80000000000 */
[----:B----4-:R-:W-:Y:S02]  /*0400*/  FADD R27, R26, R25 ;  /* 0x000000191a1b7221 */ /* 0x010fe40000000000 */
[----:B------:R-:W3:Y:S02]  /*0410*/  LDG.E R25, desc[UR8][R4.64+0xc] ;  /* 0x00000c0804197981 */ /* 0x000ee4000c1e1900 */
[----:B-----5:R-:W-:Y:S02]  /*0420*/  FADD R26, R27, R24 ;  /* 0x000000181b1a7221 */ /* 0x020fe40000000000 */
[----:B------:R-:W4:Y:S02]  /*0430*/  LDG.E R24, desc[UR8][R4.64+0x10] ;  /* 0x0000100804187981 */ /* 0x000f24000c1e1900 */
[----:B------:R-:W-:Y:S02]  /*0440*/  FADD R27, R26, R23 ;  /* 0x000000171a1b7221 */ /* 0x000fe40000000000 */
[----:B------:R-:W5:Y:S02]  /*0450*/  LDG.E R23, desc[UR8][R4.64+0x14] ;  /* 0x0000140804177981 */ /* 0x000f64000c1e1900 */
[----:B------:R-:W-:-:S02]  /*0460*/  FADD R27, R27, R22 ;  /* 0x000000161b1b7221 */ /* 0x000fc40000000000 */
[----:B------:R-:W5:Y:S04]  /*0470*/  LDG.E R22, desc[UR8][R4.64+0x18] ;  /* 0x0000180804167981 */ /* 0x000f68000c1e1900 */
[----:B------:R-:W5:Y:S01]  /*0480*/  LDG.E R26, desc[UR8][R4.64+0x1c] ;  /* 0x00001c08041a7981 */ /* 0x000f62000c1e1900 */
[----:B------:R-:W-:-:S04]  /*0490*/  FADD R27, R27, R16 ;  /* 0x000000101b1b7221 */ /* 0x000fc80000000000 */
[----:B------:R-:W-:-:S04]  /*04a0*/  FADD R18, R27, R18 ;  /* 0x000000121b127221 */ /* 0x000fc80000000000 */
[----:B------:R-:W-:-:S04]  /*04b0*/  FADD R18, R18, R17 ;  /* 0x0000001112127221 */ /* 0x000fc80000000000 */
[----:B------:R-:W-:Y:S01]  /*04c0*/  FADD R18, R18, R19 ;  /* 0x0000001312127221 */ /* 0x000fe20000000000 */
[----:B------:R-:W-:-:S05]  /*04d0*/  VIADD R14, R14, 0x10 ;  /* 0x000000100e0e7836 */ /* 0x000fca0000000000 */
[----:B------:R-:W-:Y:S02]  /*04e0*/  ISETP.NE.AND P3, PT, R14, RZ, PT ;  /* 0x000000ff0e00720c */ /* 0x000fe40003f65270 */
[----:B------:R-:W-:Y:S01]  /*04f0*/  IADD3 R15, PT, PT, R15, 0x10, RZ ;  /* 0x000000100f0f7810 */ /* 0x000fe20007ffe0ff */
[----:B--2---:R-:W-:-:S04]  /*0500*/  FADD R18, R18, R9 ;  /* 0x0000000912127221 */ /* 0x004fc80000000000 */
[----:B---3--:R-:W-:-:S04]  /*0510*/  FADD R25, R18, R25 ;  /* 0x0000001912197221 */ /* 0x008fc80000000000 */
[----:B----4-:R-:W-:-:S04]  /*0520*/  FADD R24, R25, R24 ;  /* 0x0000001819187221 */ /* 0x010fc80000000000 */
[----:B-----5:R-:W-:-:S04]  /*0530*/  FADD R23, R24, R23 ;  /* 0x0000001718177221 */ /* 0x020fc80000000000 */
[----:B------:R-:W-:-:S04]  /*0540*/  FADD R23, R23, R22 ;  /* 0x0000001617177221 */ /* 0x000fc80000000000 */
[----:B------:R-:W-:Y:S01]  /*0550*/  FADD R9, R23, R26 ;  /* 0x0000001a17097221 */ /* 0x000fe20000000000 */
[----:B------:R-:W-:Y:S06]  /*0560*/  @P3 BRA `(.L_x_59) ;  /* 0xfffffffc00643947 */ /* 0x000fec000383ffff */
[----:B------:R-:W-:-:S07]  /*0570*/  IMAD.MOV.U32 R15, RZ, RZ, R0 ;  /* 0x000000ffff0f7224 */ /* 0x000fce00078e0000 */
.L_x_58:
[----:B------:R-:W-:-:S13]  /*0580*/  ISETP.NE.AND P3, PT, R20, RZ, PT ;  /* 0x000000ff1400720c */ /* 0x000fda0003f65270 */
[----:B------:R-:W-:Y:S05]  /*0590*/  @!P3 BRA `(.L_x_60) ;  /* 0x0000000000c8b947 */ /* 0x000fea0003800000 */
[----:B------:R-:W-:Y:S01]  /*05a0*/  ISETP.NE.AND P3, PT, R21, RZ, PT ;  /* 0x000000ff1500720c */ /* 0x000fe20003f65270 */
[----:B------:R-:W-:-:S12]  /*05b0*/  @!P0 BRA `(.L_x_61) ;  /* 0x0000000000508947 */ /* 0x000fd80003800000 */
[----:B------:R-:W0:Y:S01]  /*05c0*/  LDC.64 R4, c[0x0][0x380] ;  /* 0x0000e000ff047b82 */ /* 0x000e220000000a00 */
[----:B------:R-:W-:-:S05]  /*05d0*/  IADD3 R17, PT, PT, R2, R15, RZ ;  /* 0x0000000f02117210 */ /* 0x000fca0007ffe0ff */
        /* <DEDUP_REMOVED lines=9> */
[----:B------:R-:W-:-:S02]  /*0670*/  VIADD R15, R15, 0x8 ;  /* 0x000000080f0f7836 */ /* 0x000fc40000000000 */
        /* <DEDUP_REMOVED lines=8> */
.L_x_61:
        /* <DEDUP_REMOVED lines=9> */
[----:B------:R-:W5:Y:S01]  /*0790*/  LDG.E R23, desc[UR8][R4.64+0xc] ;  /* 0x00000c0804177981 */ /* 0x000f62000c1e1900 */
[----:B------:R-:W-:-:S02]  /*07a0*/  VIADD R15, R15, 0x4 ;  /* 0x000000040f0f7836 */ /* 0x000fc40000000000 */
[----:B--2---:R-:W-:-:S04]  /*07b0*/  FADD R14, R9, R14 ;  /* 0x0000000e090e7221 */ /* 0x004fc80000000000 */
[----:B---3--:R-:W-:-:S04]  /*07c0*/  FADD R14, R14, R17 ;  /* 0x000000110e0e7221 */ /* 0x008fc80000000000 */
[----:B----4-:R-:W-:-:S04]  /*07d0*/  FADD R14, R14, R19 ;  /* 0x000000130e0e7221 */ /* 0x010fc80000000000 */
[----:B-----5:R-:W-:-:S07]  /*07e0*/  FADD R9, R14, R23 ;  /* 0x000000170e097221 */ /* 0x020fce0000000000 */
.L_x_62:
[----:B------:R-:W-:Y:S05]  /*07f0*/  @!P3 BRA `(.L_x_60) ;  /* 0x000000000030b947 */ /* 0x000fea0003800000 */
[----:B------:R-:W0:Y:S01]  /*0800*/  LDC.64 R4, c[0x0][0x380] ;  /* 0x0000e000ff047b82 */ /* 0x000e220000000a00 */
[----:B------:R-:W-:-:S05]  /*0810*/  IADD3 R15, PT, PT, R2, R15, RZ ;  /* 0x0000000f020f7210 */ /* 0x000fca0007ffe0ff */
[----:B0-----:R-:W-:-:S05]  /*0820*/  IMAD.WIDE R4, R15, 0x4, R4 ;  /* 0x000000040f047825 */ /* 0x001fca00078e0204 */
[----:B------:R-:W2:Y:S01]  /*0830*/  LDG.E R2, desc[UR8][R4.64] ;  /* 0x0000000804027981 */ /* 0x000ea2000c1e1900 */
[----:B------:R-:W-:Y:S01]  /*0840*/  ISETP.NE.AND P3, PT, R10, 0x1, PT ;  /* 0x000000010a00780c */ /* 0x000fe20003f65270 */
[----:B--2---:R-:W-:-:S12]  /*0850*/  FADD R9, R9, R2 ;  /* 0x0000000209097221 */ /* 0x004fd80000000000 */
[----:B------:R-:W-:Y:S05]  /*0860*/  @!P3 BRA `(.L_x_60) ;  /* 0x000000000014b947 */ /* 0x000fea0003800000 */
[----:B------:R-:W-:Y:S01]  /*0870*/  ISETP.NE.AND P3, PT, R10, 0x2, PT ;  /* 0x000000020a00780c */ /* 0x000fe20003f65270 */
[----:B------:R-:W2:-:S12]  /*0880*/  LDG.E R2, desc[UR8][R4.64+0x4] ;  /* 0x0000040804027981 */ /* 0x000e98000c1e1900 */
[----:B------:R-:W3:Y:S01]  /*0890*/  @P3 LDG.E R14, desc[UR8][R4.64+0x8] ;  /* 0x00000808040e3981 */ /* 0x000ee2000c1e1900 */
[----:B--2---:R-:W-:-:S04]  /*08a0*/  FADD R9, R9, R2 ;  /* 0x0000000209097221 */ /* 0x004fc80000000000 */
[----:B---3--:R-:W-:-:S07]  /*08b0*/  @P3 FADD R9, R9, R14 ;  /* 0x0000000e09093221 */ /* 0x008fce0000000000 */
.L_x_60:
[----:B------:R-:W-:Y:S05]  /*08c0*/  @P2 BRA `(.L_x_63) ;  /* 0xfffffff800642947 */ /* 0x000fea000383ffff */
.L_x_57:
[----:B------:R-:W-:Y:S01]  /*08d0*/  IMAD R3, R3, R3, RZ ;  /* 0x0000000303037224 */ /* 0x000fe200078e02ff */
[----:B------:R-:W-:Y:S01]  /*08e0*/  BSSY.RECONVERGENT B0, `(.L_x_64) ;  /* 0x0000010000007945 */ /* 0x000fe20003800200 */
[----:B------:R-:W-:-:S03]  /*08f0*/  IMAD R7, R6, 0x31, R7 ;  /* 0x0000003106077824 */ /* 0x000fc600078e0207 */
[----:B------:R-:W-:Y:S01]  /*0900*/  I2FP.F32.U32 R4, R3 ;  /* 0x0000000300047245 */ /* 0x000fe20000201000 */
[----:B------:R-:W-:-:S03]  /*0910*/  IMAD R8, R8, 0x7, R7 ;  /* 0x0000000708087824 */ /* 0x000fc600078e0207 */
        /* <DEDUP_REMOVED lines=8> */
[----:B------:R-:W-:Y:S01]  /*09a0*/  IMAD.MOV.U32 R3, RZ, RZ, R9 ;  /* 0x000000ffff037224 */ /* 0x000fe200078e0009 */
[----:B------:R-:W-:-:S07]  /*09b0*/  MOV R2, 0x9d0 ;  /* 0x000009d000027802 */ /* 0x000fce0000000f00 */
[----:B------:R-:W-:Y:S05]  /*09c0*/  CALL.REL.NOINC `($__internal_4_$__cuda_sm3x_div_rn_noftz_f32_slowpath) ;  /* 0x0000000000187944 */ /* 0x000fea0003c00000 */
[----:B------:R-:W-:-:S07]  /*09d0*/  MOV R5, R0 ;  /* 0x0000000000057202 */ /* 0x000fce0000000f00 */
.L_x_65:
[----:B------:R-:W-:Y:S05]  /*09e0*/  BSYNC.RECONVERGENT B0 ;  /* 0x0000000000007941 */ /* 0x000fea0003800200 */
.L_x_64:
[----:B------:R-:W0:Y:S02]  /*09f0*/  LDC.64 R2, c[0x0][0x388] ;  /* 0x0000e200ff027b82 */ /* 0x000e240000000a00 */
[----:B0-----:R-:W-:-:S05]  /*0a00*/  IMAD.WIDE R8, R8, 0x4, R2 ;  /* 0x0000000408087825 */ /* 0x001fca00078e0202 */
[----:B------:R-:W-:Y:S01]  /*0a10*/  STG.E desc[UR8][R8.64], R5 ;  /* 0x0000000508007986 */ /* 0x000fe2000c101908 */
[----:B------:R-:W-:Y:S05]  /*0a20*/  EXIT ;  /* 0x000000000000794d */ /* 0x000fea0003800000 */
        .weak           $__internal_4_$__cuda_sm3x_div_rn_noftz_f32_slowpath
        .type           $__internal_4_$__cuda_sm3x_div_rn_noftz_f32_slowpath,@function
        .size           $__internal_4_$__cuda_sm3x_div_rn_noftz_f32_slowpath,(.L_x_102 - $__internal_4_$__cuda_sm3x_div_rn_noftz_f32_slowpath)
$__internal_4_$__cuda_sm3x_div_rn_noftz_f32_slowpath:
[----:B------:R-:W-:Y:S01]  /*0a30*/  SHF.R.U32.HI R5, RZ, 0x17, R4 ;  /* 0x00000017ff057819 */ /* 0x000fe20000011604 */
[----:B------:R-:W-:Y:S01]  /*0a40*/  BSSY.RECONVERGENT B1, `(.L_x_66) ;  /* 0x0000063000017945 */ /* 0x000fe20003800200 */
[----:B------:R-:W-:Y:S02]  /*0a50*/  SHF.R.U32.HI R0, RZ, 0x17, R3 ;  /* 0x00000017ff007819 */ /* 0x000fe40000011603 */
[----:B------:R-:W-:Y:S02]  /*0a60*/  LOP3.LUT R5, R5, 0xff, RZ, 0xc0, !PT ;  /* 0x000000ff05057812 */ /* 0x000fe400078ec0ff */
[----:B------:R-:W-:-:S03]  /*0a70*/  LOP3.LUT R10, R0, 0xff, RZ, 0xc0, !PT ;  /* 0x000000ff000a7812 */ /* 0x000fc600078ec0ff */
[----:B------:R-:W-:Y:S01]  /*0a80*/  VIADD R7, R5, 0xffffffff ;  /* 0xffffffff05077836 */ /* 0x000fe20000000000 */
[----:B------:R-:W-:-:S04]  /*0a90*/  IADD3 R9, PT, PT, R10, -0x1, RZ ;  /* 0xffffffff0a097810 */ /* 0x000fc80007ffe0ff */
[----:B------:R-:W-:-:S04]  /*0aa0*/  ISETP.GT.U32.AND P0, PT, R7, 0xfd, PT ;  /* 0x000000fd0700780c */ /* 0x000fc80003f04070 */
[----:B------:R-:W-:-:S13]  /*0ab0*/  ISETP.GT.U32.OR P0, PT, R9, 0xfd, P0 ;  /* 0x000000fd0900780c */ /* 0x000fda0000704470 */
[----:B------:R-:W-:Y:S01]  /*0ac0*/  @!P0 IMAD.MOV.U32 R6, RZ, RZ, RZ ;  /* 0x000000ffff068224 */ /* 0x000fe200078e00ff */
[----:B------:R-:W-:Y:S06]  /*0ad0*/  @!P0 BRA `(.L_x_67) ;  /* 0x0000000000608947 */ /* 0x000fec0003800000 */
[----:B------:R-:W-:Y:S02]  /*0ae0*/  FSETP.GTU.FTZ.AND P0, PT, |R3|, +INF , PT ;  /* 0x7f8000000300780b */ /* 0x000fe40003f1c200 */
[----:B------:R-:W-:Y:S02]  /*0af0*/  FSETP.GTU.FTZ.AND P1, PT, |R4|, +INF , PT ;  /* 0x7f8000000400780b */ /* 0x000fe40003f3c200 */
[----:B------:R-:W-:Y:S02]  /*0b00*/  MOV R0, R4 ;  /* 0x0000000400007202 */ /* 0x000fe40000000f00 */
        /* <DEDUP_REMOVED lines=16> */
[----:B------:R-:W-:Y:S01]  /*0c10*/  @P0 IMAD.MOV.U32 R6, RZ, RZ, RZ ;  /* 0x000000ffff060224 */ /* 0x000fe200078e00ff */
[----:B------:R-:W-:Y:S01]  /*0c20*/  @!P0 MOV R6, 0xffffffc0 ;  /* 0xffffffc000068802 */ /* 0x000fe20000000f00 */
[----:B------:R-:W-:Y:S01]  /*0c30*/  @!P0 FFMA R3, R3, 1.84467440737095516160e+19, RZ ;  /* 0x5f80000003038823 */ /* 0x000fe200000000ff */
[----:B------:R-:W-:-:S03]  /*0c40*/  @!P1 FFMA R4, R0, 1.84467440737095516160e+19, RZ ;  /* 0x5f80000000049823 */ /* 0x000fc600000000ff */
[----:B------:R-:W-:-:S07]  /*0c50*/  @!P1 VIADD R6, R6, 0x40 ;  /* 0x0000004006069836 */ /* 0x000fce0000000000 */
.L_x_67:
[----:B------:R-:W-:Y:S01]  /*0c60*/  LEA R7, R5, 0xc0800000, 0x17 ;  /* 0xc080000005077811 */ /* 0x000fe200078eb8ff */
[----:B------:R-:W-:Y:S03]  /*0c70*/  BSSY.RECONVERGENT B2, `(.L_x_72) ;  /* 0x0000036000027945 */ /* 0x000fe60003800200 */
[----:B------:R-:W-:Y:S01]  /*0c80*/  IADD3 R7, PT, PT, -R7, R4, RZ ;  /* 0x0000000407077210 */ /* 0x000fe20007ffe1ff */
[----:B------:R-:W-:-:S03]  /*0c90*/  VIADD R4, R10, 0xffffff81 ;  /* 0xffffff810a047836 */ /* 0x000fc60000000000 */
[----:B------:R-:W0:Y:S01]  /*0ca0*/  MUFU.RCP R9, R7 ;  /* 0x0000000700097308 */ /* 0x000e220000001000 */
[----:B------:R-:W-:Y:S01]  /*0cb0*/  FADD.FTZ R11, -R7, -RZ ;  /* 0x800000ff070b7221 */ /* 0x000fe20000010100 */
[C---:B------:R-:W-:Y:S01]  /*0cc0*/  IMAD R0, R4.reuse, -0x800000, R3 ;  /* 0xff80000004007824 */ /* 0x040fe200078e0203 */
[----:B------:R-:W-:-:S04]  /*0cd0*/  IADD3 R5, PT, PT, R4, 0x7f, -R5 ;  /* 0x0000007f04057810 */ /* 0x000fc80007ffe805 */
[----:B------:R-:W-:Y:S01]  /*0ce0*/  IADD3 R5, PT, PT, R5, R6, RZ ;  /* 0x0000000605057210 */ /* 0x000fe20007ffe0ff */
        /* <DEDUP_REMOVED lines=9> */
[----:B------:R-:W-:-:S05]  /*0d80*/  IMAD.IADD R7, R3, 0x1, R5 ;  /* 0x0000000103077824 */ /* 0x000fca00078e0205 */
        /* <DEDUP_REMOVED lines=11> */
[C---:B------:R-:W-:Y:S02]  /*0e40*/  VIADD R6, R7.reuse, 0x20 ;  /* 0x0000002007067836 */ /* 0x040fe40000000000 */
[CCC-:B------:R-:W-:Y:S01]  /*0e50*/  FFMA.RM R4, R12.reuse, R10.reuse, R9.reuse ;  /* 0x0000000a0c047223 */ /* 0x1c0fe20000004009 */
[----:B------:R-:W-:Y:S02]  /*0e60*/  ISETP.NE.AND P2, PT, R7, RZ, PT ;  /* 0x000000ff0700720c */ /* 0x000fe40003f45270 */
[----:B------:R-:W-:Y:S01]  /*0e70*/  LOP3.LUT R5, R3, 0x7fffff, RZ, 0xc0, !PT ;  /* 0x007fffff03057812 */ /* 0x000fe200078ec0ff */
[----:B------:R-:W-:Y:S01]  /*0e80*/  FFMA.RP R3, R12, R10, R9 ;  /* 0x0000000a0c037223 */ /* 0x000fe20000008009 */
[----:B------:R-:W-:Y:S02]  /*0e90*/  ISETP.NE.AND P1, PT, R7, RZ, PT ;  /* 0x000000ff0700720c */ /* 0x000fe40003f25270 */
        /* <DEDUP_REMOVED lines=11> */
[----:B------:R-:W-:-:S05]  /*0f50*/  LOP3.LUT R3, R3, R4, RZ, 0xc0, !PT ;  /* 0x0000000403037212 */ /* 0x000fca00078ec0ff */
[----:B------:R-:W-:-:S05]  /*0f60*/  IMAD.IADD R3, R6, 0x1, R3 ;  /* 0x0000000106037824 */ /* 0x000fca00078e0203 */
[----:B------:R-:W-:Y:S01]  /*0f70*/  LOP3.LUT R0, R3, R0, RZ, 0xfc, !PT ;  /* 0x0000000003007212 */ /* 0x000fe200078efcff */
[----:B------:R-:W-:Y:S06]  /*0f80*/  BRA `(.L_x_75) ;  /* 0x0000000000107947 */ /* 0x000fec0003800000 */
.L_x_74:
[----:B------:R-:W-:-:S04]  /*0f90*/  LOP3.LUT R0, R0, 0x80000000, RZ, 0xc0, !PT ;  /* 0x8000000000007812 */ /* 0x000fc800078ec0ff */
[----:B------:R-:W-:Y:S01]  /*0fa0*/  LOP3.LUT R0, R0, 0x7f800000, RZ, 0xfc, !PT ;  /* 0x7f80000000007812 */ /* 0x000fe200078efcff */
[----:B------:R-:W-:Y:S06]  /*0fb0*/  BRA `(.L_x_75) ;  /* 0x0000000000047947 */ /* 0x000fec0003800000 */
.L_x_73:
[----:B------:R-:W-:-:S07]  /*0fc0*/  LEA R0, R5, R0, 0x17 ;  /* 0x0000000005007211 */ /* 0x000fce00078eb8ff */
.L_x_75:
[----:B------:R-:W-:Y:S05]  /*0fd0*/  BSYNC.RECONVERGENT B2 ;  /* 0x0000000000027941 */ /* 0x000fea0003800200 */
.L_x_72:
[----:B------:R-:W-:Y:S05]  /*0fe0*/  BRA `(.L_x_76) ;  /* 0x0000000000207947 */ /* 0x000fea0003800000 */
.L_x_71:
[----:B------:R-:W-:-:S04]  /*0ff0*/  LOP3.LUT R0, R4, 0x80000000, R3, 0x48, !PT ;  /* 0x8000000004007812 */ /* 0x000fc800078e4803 */
[----:B------:R-:W-:Y:S01]  /*1000*/  LOP3.LUT R0, R0, 0x7f800000, RZ, 0xfc, !PT ;  /* 0x7f80000000007812 */ /* 0x000fe200078efcff */
[----:B------:R-:W-:Y:S06]  /*1010*/  BRA `(.L_x_76) ;  /* 0x0000000000147947 */ /* 0x000fec0003800000 */
.L_x_70:
[----:B------:R-:W-:Y:S01]  /*1020*/  LOP3.LUT R0, R4, 0x80000000, R3, 0x48, !PT ;  /* 0x8000000004007812 */ /* 0x000fe200078e4803 */
[----:B------:R-:W-:Y:S06]  /*1030*/  BRA `(.L_x_76) ;  /* 0x00000000000c7947 */ /* 0x000fec0003800000 */
.L_x_69:
[----:B------:R-:W0:Y:S01]  /*1040*/  MUFU.RSQ R0, -QNAN ;  /* 0xffc0000000007908 */ /* 0x000e220000001400 */
[----:B------:R-:W-:Y:S05]  /*1050*/  BRA `(.L_x_76) ;  /* 0x0000000000047947 */ /* 0x000fea0003800000 */
.L_x_68:
[----:B------:R-:W-:-:S07]  /*1060*/  FADD.FTZ R0, R3, R0 ;  /* 0x0000000003007221 */ /* 0x000fce0000010000 */
.L_x_76:
[----:B------:R-:W-:Y:S05]  /*1070*/  BSYNC.RECONVERGENT B1 ;  /* 0x0000000000017941 */ /* 0x000fea0003800200 */
.L_x_66:
[----:B------:R-:W-:-:S04]  /*1080*/  IMAD.MOV.U32 R3, RZ, RZ, 0x0 ;  /* 0x00000000ff037424 */ /* 0x000fc800078e00ff */
[----:B0-----:R-:W-:Y:S05]  /*1090*/  RET.REL.NODEC R2 `(_Z16avg_pool_forwardPKfPfiiiii) ;  /* 0xffffffec02d87950 */ /* 0x001fea0003c3ffff */
.L_x_77:
        /* <DEDUP_REMOVED lines=14> */
.L_x_102:


//--------------------- .text._Z16max_pool_forwardPKfPfiiiii --------------------------
	.section	.text._Z16max_pool_forwardPKfPfiiiii,"ax",@progbits
	.align	128
        .global         _Z16max_pool_forwardPKfPfiiiii
        .type           _Z16max_pool_forwardPKfPfiiiii,@function
        .size           _Z16max_pool_forwardPKfPfiiiii,(.L_x_106 - _Z16max_pool_forwardPKfPfiiiii)
        .other          _Z16max_pool_forwardPKfPfiiiii,@"STO_CUDA_ENTRY STV_DEFAULT"
_Z16max_pool_forwardPKfPfiiiii:
.text._Z16max_pool_forwardPKfPfiiiii:
        /* <DEDUP_REMOVED lines=14> */
[----:B------:R-:W-:Y:S01]  /*00e0*/  IMAD.MOV.U32 R0, RZ, RZ, -0x800001 ;  /* 0xff7fffffff007424 */ /* 0x000fe200078e00ff */
[----:B------:R-:W2:Y:S01]  /*00f0*/  LDCU.64 UR14, c[0x0][0x358] ;  /* 0x00006b00ff0e77ac */ /* 0x000ea20008000a00 */
[----:B0-----:R-:W-:-:S09]  /*0100*/  UISETP.GE.AND UP0, UPT, UR7, 0x1, UPT ;  /* 0x000000010700788c */ /* 0x001fd2000bf06270 */
[----:B--2---:R-:W-:Y:S05]  /*0110*/  BRA.U !UP0, `(.L_x_78) ;  /* 0x0000000908687547 */ /* 0x004fea000b800000 */
[----:B------:R-:W1:Y:S01]  /*0120*/  LDCU UR16, c[0x0][0x394] ;  /* 0x00007280ff1077ac */ /* 0x000e620008000800 */
[----:B------:R-:W-:Y:S01]  /*0130*/  IMAD.MOV.U32 R0, RZ, RZ, -0x800001 ;  /* 0xff7fffffff007424 */ /* 0x000fe200078e00ff */
[----:B------:R-:W0:Y:S01]  /*0140*/  LDCU.64 UR8, c[0x0][0x380] ;  /* 0x00007000ff0877ac */ /* 0x000e220008000a00 */
[----:B------:R-:W2:Y:S01]  /*0150*/  LDCU UR13, c[0x0][0x3a0] ;  /* 0x00007400ff0d77ac */ /* 0x000ea20008000800 */
[----:B------:R-:W-:Y:S02]  /*0160*/  ULOP3.LUT UR11, UR7, 0xf, URZ, 0xc0, !UPT ;  /* 0x0000000f070b7892 */ /* 0x000fe4000f8ec0ff */
[----:B------:R-:W-:Y:S02]  /*0170*/  ULOP3.LUT UR12, UR7, 0x7, URZ, 0xc0, !UPT ;  /* 0x00000007070c7892 */ /* 0x000fe4000f8ec0ff */
[----:B------:R-:W-:Y:S01]  /*0180*/  UIADD3 UR4, UPT, UPT, UR11, -0x1, URZ ;  /* 0xffffffff0b047890 */ /* 0x000fe2000fffe0ff */
[----:B-1----:R-:W-:Y:S01]  /*0190*/  IMAD R7, R5, UR16, RZ ;  /* 0x0000001005077c24 */ /* 0x002fe2000f8e02ff */
[----:B------:R-:W-:-:S02]  /*01a0*/  ULOP3.LUT UR6, UR7, 0x7ffffff0, URZ, 0xc0, !UPT ;  /* 0x7ffffff007067892 */ /* 0x000fc4000f8ec0ff */
[----:B------:R-:W-:Y:S02]  /*01b0*/  UIADD3 UR5, UPT, UPT, UR12, -0x1, URZ ;  /* 0xffffffff0c057890 */ /* 0x000fe4000fffe0ff */
[----:B0-----:R-:W-:Y:S02]  /*01c0*/  UIADD3 UR8, UP0, UPT, UR8, 0x20, URZ ;  /* 0x0000002008087890 */ /* 0x001fe4000ff1e0ff */
[----:B------:R-:W-:Y:S01]  /*01d0*/  ULOP3.LUT UR7, UR7, 0x3, URZ, 0xc0, !UPT ;  /* 0x0000000307077892 */ /* 0x000fe2000f8ec0ff */
[----:B--2---:R-:W-:Y:S01]  /*01e0*/  IMAD R8, R6, UR13, RZ ;  /* 0x0000000d06087c24 */ /* 0x004fe2000f8e02ff */
[----:B------:R-:W-:Y:S01]  /*01f0*/  UIADD3.X UR9, UPT, UPT, URZ, UR9, URZ, UP0, !UPT ;  /* 0x00000009ff097290 */ /* 0x000fe200087fe4ff */
[----:B------:R-:W-:Y:S01]  /*0200*/  IMAD R7, R4, UR13, R7 ;  /* 0x0000000d04077c24 */ /* 0x000fe2000f8e0207 */
[----:B------:R-:W-:Y:S02]  /*0210*/  UISETP.GE.U32.AND UP0, UPT, UR4, 0x7, UPT ;  /* 0x000000070400788c */ /* 0x000fe4000bf06070 */
[----:B------:R-:W-:-:S02]  /*0220*/  UIADD3 UR10, UPT, UPT, -UR6, URZ, URZ ;  /* 0x000000ff060a7290 */ /* 0x000fc4000fffe1ff */
[----:B------:R-:W-:Y:S01]  /*0230*/  UISETP.GE.U32.AND UP1, UPT, UR5, 0x3, UPT ;  /* 0x000000030500788c */ /* 0x000fe2000bf26070 */
[----:B------:R-:W-:-:S10]  /*0240*/  UMOV UR4, URZ ;  /* 0x000000ff00047c82 */ /* 0x000fd40008000000 */
.L_x_84:
[----:B------:R-:W0:Y:S01]  /*0250*/  LDCU.64 UR16, c[0x0][0x398] ;  /* 0x00007300ff1077ac */ /* 0x000e220008000a00 */
[----:B------:R-:W-:Y:S01]  /*0260*/  VIADD R9, R7, UR4 ;  /* 0x0000000407097c36 */ /* 0x000fe20008000000 */
[----:B------:R-:W-:Y:S01]  /*0270*/  UIADD3 UR4, UPT, UPT, UR4, 0x1, URZ ;  /* 0x0000000104047890 */ /* 0x000fe2000fffe0ff */
[----:B------:R-:W-:Y:S01]  /*0280*/  UMOV UR5, URZ ;  /* 0x000000ff00057c82 */ /* 0x000fe20008000000 */
[----:B0-----:R-:W-:Y:S01]  /*0290*/  UISETP.GE.U32.AND UP3, UPT, UR17, 0x10, UPT ;  /* 0x000000101100788c */ /* 0x001fe2000bf66070 */
[----:B------:R-:W-:Y:S01]  /*02a0*/  IMAD R9, R9, UR16, R8 ;  /* 0x0000001009097c24 */ /* 0x000fe2000f8e0208 */
[----:B------:R-:W-:-:S07]  /*02b0*/  UISETP.NE.AND UP2, UPT, UR4, UR17, UPT ;  /* 0x000000110400728c */ /* 0x000fce000bf45270 */
[----:B------:R-:W-:Y:S05]  /*02c0*/  BRA.U !UP3, `(.L_x_79) ;  /* 0x000000010be87547 */ /* 0x000fea000b800000 */
[----:B------:R-:W-:Y:S01]  /*02d0*/  IMAD.MOV.U32 R10, RZ, RZ, R9 ;  /* 0x000000ffff0a7224 */ /* 0x000fe200078e0009 */
[----:B------:R-:W-:-:S06]  /*02e0*/  UMOV UR5, UR10 ;  /* 0x0000000a00057c82 */ /* 0x000fcc0008000000 */
.L_x_80:
[----:B------:R-:W-:Y:S02]  /*02f0*/  IMAD.U32 R2, RZ, RZ, UR8 ;  /* 0x00000008ff027e24 */ /* 0x000fe4000f8e00ff */
[----:B------:R-:W-:Y:S02]  /*0300*/  IMAD.U32 R3, RZ, RZ, UR9 ;  /* 0x00000009ff037e24 */ /* 0x000fe4000f8e00ff */
        /* <DEDUP_REMOVED lines=18> */
[----:B------:R-:W-:-:S03]  /*0430*/  VIADD R10, R10, 0x10 ;  /* 0x000000100a0a7836 */ /* 0x000fc60000000000 */
[----:B------:R-:W-:Y:S01]  /*0440*/  UISETP.NE.AND UP3, UPT, UR5, URZ, UPT ;  /* 0x000000ff0500728c */ /* 0x000fe2000bf65270 */
[----:B--2---:R-:W-:-:S04]  /*0450*/  FSETP.GT.AND P0, PT, R23, R0, PT ;  /* 0x000000001700720b */ /* 0x004fc80003f04000 */
[----:B------:R-:W-:-:S04]  /*0460*/  FSEL R0, R23, R0, P0 ;  /* 0x0000000017007208 */ /* 0x000fc80000000000 */
[----:B---3--:R-:W-:-:S04]  /*0470*/  FSETP.GT.AND P0, PT, R25, R0, PT ;  /* 0x000000001900720b */ /* 0x008fc80003f04000 */
[----:B------:R-:W-:-:S04]  /*0480*/  FSEL R0, R25, R0, P0 ;  /* 0x0000000019007208 */ /* 0x000fc80000000000 */
[----:B----4-:R-:W-:-:S04]  /*0490*/  FSETP.GT.AND P0, PT, R27, R0, PT ;  /* 0x000000001b00720b */ /* 0x010fc80003f04000 */
[----:B------:R-:W-:-:S04]  /*04a0*/  FSEL R0, R27, R0, P0 ;  /* 0x000000001b007208 */ /* 0x000fc80000000000 */
[----:B-----5:R-:W-:-:S04]  /*04b0*/  FSETP.GT.AND P0, PT, R29, R0, PT ;  /* 0x000000001d00720b */ /* 0x020fc80003f04000 */
[----:B------:R-:W-:-:S04]  /*04c0*/  FSEL R0, R29, R0, P0 ;  /* 0x000000001d007208 */ /* 0x000fc80000000000 */
[----:B------:R-:W-:-:S04]  /*04d0*/  FSETP.GT.AND P0, PT, R21, R0, PT ;  /* 0x000000001500720b */ /* 0x000fc80003f04000 */
        /* <DEDUP_REMOVED lines=22> */
[----:B------:R-:W-:Y:S01]  /*0640*/  FSEL R0, R22, R11, P0 ;  /* 0x0000000b16007208 */ /* 0x000fe20000000000 */
[----:B------:R-:W-:Y:S08]  /*0650*/  BRA.U UP3, `(.L_x_80) ;  /* 0xfffffffd03247547 */ /* 0x000ff0000b83ffff */
[----:B------:R-:W-:-:S05]  /*0660*/  UMOV UR5, UR6 ;  /* 0x0000000600057c82 */ /* 0x000fca0008000000 */
.L_x_79:
[----:B------:R-:W-:-:S09]  /*0670*/  UISETP.NE.AND UP3, UPT, UR11, URZ, UPT ;  /* 0x000000ff0b00728c */ /* 0x000fd2000bf65270 */
[----:B------:R-:W-:Y:S05]  /*0680*/  BRA.U !UP3, `(.L_x_81) ;  /* 0x000000050b087547 */ /* 0x000fea000b800000 */
[----:B------:R-:W-:Y:S01]  /*0690*/  UISETP.NE.AND UP3, UPT, UR12, URZ, UPT ;  /* 0x000000ff0c00728c */ /* 0x000fe2000bf65270 */
[----:B------:R-:W-:Y:S10]  /*06a0*/  BRA.U !UP0, `(.L_x_82) ;  /* 0x0000000108707547 */ /* 0x000ff4000b800000 */
[----:B------:R-:W0:Y:S01]  /*06b0*/  LDC.64 R2, c[0x0][0x380] ;  /* 0x0000e000ff027b82 */ /* 0x000e220000000a00 */
[----:B------:R-:W-:-:S04]  /*06c0*/  VIADD R11, R9, UR5 ;  /* 0x00000005090b7c36 */ /* 0x000fc80008000000 */
        /* <DEDUP_REMOVED lines=25> */
[----:B------:R-:W-:-:S09]  /*0860*/  FSEL R0, R25, R0, P0 ;  /* 0x0000000019007208 */ /* 0x000fd20000000000 */
.L_x_82:
        /* <DEDUP_REMOVED lines=18> */
[----:B------:R-:W-:-:S09]  /*0990*/  FSEL R0, R17, R0, P0 ;  /* 0x0000000011007208 */ /* 0x000fd20000000000 */
.L_x_83:
[----:B------:R-:W-:Y:S05]  /*09a0*/  BRA.U !UP3, `(.L_x_81) ;  /* 0x000000010b407547 */ /* 0x000fea000b800000 */
[----:B------:R-:W0:Y:S01]  /*09b0*/  LDC.64 R2, c[0x0][0x380] ;  /* 0x0000e000ff027b82 */ /* 0x000e220000000a00 */
[----:B------:R-:W-:-:S04]  /*09c0*/  VIADD R9, R9, UR5 ;  /* 0x0000000509097c36 */ /* 0x000fc80008000000 */
[----:B0-----:R-:W-:-:S05]  /*09d0*/  IMAD.WIDE R2, R9, 0x4, R2 ;  /* 0x0000000409027825 */ /* 0x001fca00078e0202 */
[----:B------:R-:W2:Y:S01]  /*09e0*/  LDG.E R9, desc[UR14][R2.64] ;  /* 0x0000000e02097981 */ /* 0x000ea2000c1e1900 */
[----:B------:R-:W-:Y:S01]  /*09f0*/  UISETP.NE.AND UP3, UPT, UR7, 0x1, UPT ;  /* 0x000000010700788c */ /* 0x000fe2000bf65270 */
[----:B--2---:R-:W-:-:S04]  /*0a00*/  FSETP.GT.AND P0, PT, R9, R0, PT ;  /* 0x000000000900720b */ /* 0x004fc80003f04000 */
[----:B------:R-:W-:-:S04]  /*0a10*/  FSEL R0, R9, R0, P0 ;  /* 0x0000000009007208 */ /* 0x000fc80000000000 */
[----:B------:R-:W-:Y:S05]  /*0a20*/  BRA.U !UP3, `(.L_x_81) ;  /* 0x000000010b207547 */ /* 0x000fea000b800000 */
[----:B------:R-:W2:Y:S01]  /*0a30*/  LDG.E R9, desc[UR14][R2.64+0x4] ;  /* 0x0000040e02097981 */ /* 0x000ea2000c1e1900 */
[----:B------:R-:W-:Y:S01]  /*0a40*/  UISETP.NE.AND UP3, UPT, UR7, 0x2, UPT ;  /* 0x000000020700788c */ /* 0x000fe2000bf65270 */
[----:B--2---:R-:W-:-:S04]  /*0a50*/  FSETP.GT.AND P0, PT, R9, R0, PT ;  /* 0x000000000900720b */ /* 0x004fc80003f04000 */
[----:B------:R-:W-:-:S04]  /*0a60*/  FSEL R0, R9, R0, P0 ;  /* 0x0000000009007208 */ /* 0x000fc80000000000 */
[----:B------:R-:W-:Y:S05]  /*0a70*/  BRA.U !UP3, `(.L_x_81) ;  /* 0x000000010b0c7547 */ /* 0x000fea000b800000 */
[----:B------:R-:W2:Y:S02]  /*0a80*/  LDG.E R3, desc[UR14][R2.64+0x8] ;  /* 0x0000080e02037981 */ /* 0x000ea4000c1e1900 */
[----:B--2---:R-:W-:-:S13]  /*0a90*/  FSETP.GT.AND P0, PT, R3, R0, PT ;  /* 0x000000000300720b */ /* 0x004fda0003f04000 */
[----:B------:R-:W-:-:S07]  /*0aa0*/  @P0 IMAD.MOV.U32 R0, RZ, RZ, R3 ;  /* 0x000000ffff000224 */ /* 0x000fce00078e0003 */
.L_x_81:
[----:B------:R-:W-:Y:S05]  /*0ab0*/  BRA.U UP2, `(.L_x_84) ;  /* 0xfffffff502e47547 */ /* 0x000fea000b83ffff */
.L_x_78:
[----:B------:R-:W0:Y:S01]  /*0ac0*/  LDC.64 R2, c[0x0][0x388] ;  /* 0x0000e200ff027b82 */ /* 0x000e220000000a00 */
[----:B-1----:R-:W-:-:S04]  /*0ad0*/  IMAD R5, R5, 0x31, R6 ;  /* 0x0000003105057824 */ /* 0x002fc800078e0206 */
[----:B------:R-:W-:-:S04]  /*0ae0*/  IMAD R5, R4, 0x7, R5 ;  /* 0x0000000704057824 */ /* 0x000fc800078e0205 */
[----:B0-----:R-:W-:-:S05]  /*0af0*/  IMAD.WIDE R2, R5, 0x4, R2 ;  /* 0x0000000405027825 */ /* 0x001fca00078e0202 */
[----:B------:R-:W-:Y:S01]  /*0b00*/  STG.E desc[UR14][R2.64], R0 ;  /* 0x0000000002007986 */ /* 0x000fe2000c10190e */
[----:B------:R-:W-:Y:S05]  /*0b10*/  EXIT ;  /* 0x000000000000794d */ /* 0x000fea0003800000 */
.L_x_85:
        /* <DEDUP_REMOVED lines=14> */
.L_x_106:


//--------------------- .text._Z14update_weightsPfPKffi --------------------------
	.section	.text._Z14update_weightsPfPKffi,"ax",@progbits
	.align	128
        .global         _Z14update_weightsPfPKffi
        .type           _Z14update_weightsPfPKffi,@function
        .size           _Z14update_weightsPfPKffi,(.L_x_107 - _Z14update_weightsPfPKffi)
        .other          _Z14update_weightsPfPKffi,@"STO_CUDA_ENTRY STV_DEFAULT"
_Z14update_weightsPfPKffi:
.text._Z14update_weightsPfPKffi:
        /* <DEDUP_REMOVED lines=8> */
[----:B------:R-:W0:Y:S01]  /*0080*/  LDC.64 R4, c[0x0][0x388] ;  /* 0x0000e200ff047b82 */ /* 0x000e220000000a00 */
[----:B------:R-:W1:Y:S01]  /*0090*/  LDCU.64 UR4, c[0x0][0x358] ;  /* 0x00006b00ff0477ac */ /* 0x000e620008000a00 */
[----:B------:R-:W2:Y:S06]  /*00a0*/  LDCU UR6, c[0x0][0x390] ;  /* 0x00007200ff0677ac */ /* 0x000eac0008000800 */
[----:B------:R-:W3:Y:S01]  /*00b0*/  LDC.64 R2, c[0x0][0x380] ;  /* 0x0000e000ff027b82 */ /* 0x000ee20000000a00 */
[----:B0-----:R-:W-:-:S06]  /*00c0*/  IMAD.WIDE R4, R7, 0x4, R4 ;  /* 0x0000000407047825 */ /* 0x001fcc00078e0204 */
[----:B-1----:R-:W2:Y:S01]  /*00d0*/  LDG.E R5, desc[UR4][R4.64] ;  /* 0x0000000404057981 */ /* 0x002ea2000c1e1900 */
[----:B---3--:R-:W-:-:S05]  /*00e0*/  IMAD.WIDE R2, R7, 0x4, R2 ;  /* 0x0000000407027825 */ /* 0x008fca00078e0202 */
[----:B------:R-:W2:Y:S02]  /*00f0*/  LDG.E R0, desc[UR4][R2.64] ;  /* 0x0000000402007981 */ /* 0x000ea4000c1e1900 */
[----:B--2---:R-:W-:-:S05]  /*0100*/  FFMA R7, -R5, UR6, R0 ;  /* 0x0000000605077c23 */ /* 0x004fca0008000100 */
[----:B------:R-:W-:Y:S01]  /*0110*/  STG.E desc[UR4][R2.64], R7 ;  /* 0x0000000702007986 */ /* 0x000fe2000c101904 */
[----:B------:R-:W-:Y:S05]  /*0120*/  EXIT ;  /* 0x000000000000794d */ /* 0x000fea0003800000 */
.L_x_86:
        /* <DEDUP_REMOVED lines=13> */
.L_x_107:


//--------------------- .text._Z16conv_weight_gradPKfS0_Pfiiiiiii --------------------------
	.section	.text._Z16conv_weight_gradPKfS0_Pfiiiiiii,"ax",@progbits
	.align	128
        .global         _Z16conv_weight_gradPKfS0_Pfiiiiiii
        .type           _Z16conv_weight_gradPKfS0_Pfiiiiiii,@function
        .size           _Z16conv_weight_gradPKfS0_Pfiiiiiii,(.L_x_108 - _Z16conv_weight_gradPKfS0_Pfiiiiiii)
        .other          _Z16conv_weight_gradPKfS0_Pfiiiiiii,@"STO_CUDA_ENTRY STV_DEFAULT"
_Z16conv_weight_gradPKfS0_Pfiiiiiii:
.text._Z16conv_weight_gradPKfS0_Pfiiiiiii:
[----:B------:R-:W-:Y:S01]  /*0000*/  LDC R1, c[0x0][0x37c] ;  /* 0x0000df00ff017b82 */ /* 0x000fe20000000800 */
[----:B------:R-:W0:Y:S01]  /*0010*/  S2R R2, SR_TID.X ;  /* 0x0000000000027919 */ /* 0x000e220000002100 */
[----:B------:R-:W0:Y:S01]  /*0020*/  LDCU.64 UR10, c[0x0][0x3a8] ;  /* 0x00007500ff0a77ac */ /* 0x000e220008000a00 */
[----:B------:R-:W1:Y:S01]  /*0030*/  S2R R3, SR_TID.Y ;  /* 0x0000000000037919 */ /* 0x000e620000002200 */
[----:B0-----:R-:W-:-:S04]  /*0040*/  ISETP.GE.AND P0, PT, R2, UR11, PT ;  /* 0x0000000b02007c0c */ /* 0x001fc8000bf06270 */
[----:B-1----:R-:W-:-:S13]  /*0050*/  ISETP.GE.OR P0, PT, R3, UR10, P0 ;  /* 0x0000000a03007c0c */ /* 0x002fda0008706670 */
[----:B------:R-:W-:Y:S05]  /*0060*/  @P0 EXIT ;  /* 0x000000000000094d */ /* 0x000fea0003800000 */
[----:B------:R-:W0:Y:S01]  /*0070*/  S2UR UR7, SR_CTAID.X ;  /* 0x00000000000779c3 */ /* 0x000e220000002500 */
[----:B------:R-:W1:Y:S01]  /*0080*/  S2R R0, SR_CTAID.Y ;  /* 0x0000000000007919 */ /* 0x000e620000002600 */
[----:B------:R-:W2:Y:S01]  /*0090*/  LDCU.64 UR4, c[0x0][0x388] ;  /* 0x00007100ff0477ac */ /* 0x000ea20008000a00 */
[----:B------:R-:W-:Y:S01]  /*00a0*/  HFMA2 R16, -RZ, RZ, 0, 0 ;  /* 0x00000000ff107431 */ /* 0x000fe200000001ff */
[----:B------:R-:W1:Y:S01]  /*00b0*/  LDCU.64 UR12, c[0x0][0x3a0] ;  /* 0x00007400ff0c77ac */ /* 0x000e620008000a00 */
[----:B------:R-:W3:Y:S01]  /*00c0*/  LDCU.64 UR8, c[0x0][0x358] ;  /* 0x00006b00ff0877ac */ /* 0x000ee20008000a00 */
[----:B0-----:R-:W-:-:S04]  /*00d0*/  UIMAD UR6, UR7, 0xe1, URZ ;  /* 0x000000e1070678a4 */ /* 0x001fc8000f8e02ff */
[----:B--2---:R-:W-:-:S04]  /*00e0*/  UIMAD.WIDE.U32 UR4, UR6, 0x4, UR4 ;  /* 0x00000004060478a5 */ /* 0x004fc8000f8e0004 */
[----:B------:R-:W-:Y:S01]  /*00f0*/  UIADD3 UR6, UP0, UPT, UR4, 0x1c, URZ ;  /* 0x0000001c04067890 */ /* 0x000fe2000ff1e0ff */
[----:B-1----:R-:W-:-:S03]  /*0100*/  IMAD R5, R0, UR12, R3 ;  /* 0x0000000c00057c24 */ /* 0x002fc6000f8e0203 */
[----:B------:R-:W-:Y:S01]  /*0110*/  UIADD3.X UR4, UPT, UPT, URZ, UR5, URZ, UP0, !UPT ;  /* 0x00000005ff047290 */ /* 0x000fe200087fe4ff */
[----:B------:R-:W-:Y:S01]  /*0120*/  IMAD R4, R5, UR13, R2 ;  /* 0x0000000d05047c24 */ /* 0x000fe2000f8e0202 */
[----:B------:R-:W-:-:S04]  /*0130*/  MOV R10, UR6 ;  /* 0x00000006000a7c02 */ /* 0x000fc80008000f00 */
[----:B------:R-:W-:Y:S01]  /*0140*/  MOV R11, UR4 ;  /* 0x00000004000b7c02 */ /* 0x000fe20008000f00 */
[----:B---3--:R-:W-:-:S06]  /*0150*/  UMOV UR4, URZ ;  /* 0x000000ff00047c82 */ /* 0x008fcc0008000000 */
.L_x_87:
[----:B------:R-:W0:Y:S01]  /*0160*/  LDC.64 R12, c[0x0][0x380] ;  /* 0x0000e000ff0c7b82 */ /* 0x000e220000000a00 */
[----:B------:R-:W2:Y:S04]  /*0170*/  LDG.E R28, desc[UR8][R10.64+-0x1c] ;  /* 0xffffe4080a1c7981 */ /* 0x000ea8000c1e1900 */
[----:B------:R-:W3:Y:S03]  /*0180*/  LDG.E R18, desc[UR8][R10.64+-0x18] ;  /* 0xffffe8080a127981 */ /* 0x000ee6000c1e1900 */
[----:B------:R-:W1:Y:S01]  /*0190*/  LDC R5, c[0x0][0x3b0] ;  /* 0x0000ec00ff057b82 */ /* 0x000e620000000800 */
[----:B------:R-:W4:Y:S04]  /*01a0*/  LDG.E R6, desc[UR8][R10.64+-0x14] ;  /* 0xffffec080a067981 */ /* 0x000f28000c1e1900 */
[----:B------:R-:W5:Y:S04]  /*01b0*/  LDG.E R8, desc[UR8][R10.64+-0x10] ;  /* 0xfffff0080a087981 */ /* 0x000f68000c1e1900 */
[----:B------:R-:W5:Y:S04]  /*01c0*/  LDG.E R20, desc[UR8][R10.64+-0xc] ;  /* 0xfffff4080a147981 */ /* 0x000f68000c1e1900 */
[----:B------:R-:W5:Y:S01]  /*01d0*/  LDG.E R26, desc[UR8][R10.64+-0x8] ;  /* 0xfffff8080a1a7981 */ /* 0x000f62000c1e1900 */
[----:B0-----:R-:W-:-:S03]  /*01e0*/  IMAD.WIDE R12, R4, 0x4, R12 ;  /* 0x00000004040c7825 */ /* 0x001fc600078e020c */
[----:B------:R-:W5:Y:S04]  /*01f0*/  LDG.E R29, desc[UR8][R10.64+0x4] ;  /* 0x000004080a1d7981 */ /* 0x000f68000c1e1900 */
[----:B------:R-:W2:Y:S01]  /*0200*/  LDG.E R17, desc[UR8][R12.64] ;  /* 0x000000080c117981 */ /* 0x000ea2000c1e1900 */
[----:B-1----:R-:W-:-:S05]  /*0210*/  IMAD.WIDE R14, R5, 0x4, R12 ;  /* 0x00000004050e7825 */ /* 0x002fca00078e020c */
[----:B------:R0:W3:Y:S02]  /*0220*/  LDG.E R19, desc[UR8][R14.64] ;  /* 0x000000080e137981 */ /* 0x0000e4000c1e1900 */
[----:B0-----:R-:W-:-:S05]  /*0230*/  IMAD.WIDE R14, R5, 0x4, R14 ;  /* 0x00000004050e7825 */ /* 0x001fca00078e020e */
[----:B------:R-:W4:Y:S01]  /*0240*/  LDG.E R7, desc[UR8][R14.64] ;  /* 0x000000080e077981 */ /* 0x000f22000c1e1900 */
[----:B------:R-:W-:-:S05]  /*0250*/  IMAD.WIDE R22, R5, 0x4, R14 ;  /* 0x0000000405167825 */ /* 0x000fca00078e020e */
[----:B------:R0:W5:Y:S02]  /*0260*/  LDG.E R9, desc[UR8][R22.64] ;  /* 0x0000000816097981 */ /* 0x000164000c1e1900 */
[----:B0-----:R-:W-:-:S05]  /*0270*/  IMAD.WIDE R22, R5, 0x4, R22 ;  /* 0x0000000405167825 */ /* 0x001fca00078e0216 */
[----:B------:R-:W5:Y:S01]  /*0280*/  LDG.E R21, desc[UR8][R22.64] ;  /* 0x0000000816157981 */ /* 0x000f62000c1e1900 */
[----:B------:R-:W-:-:S05]  /*0290*/  IMAD.WIDE R24, R5, 0x4, R22 ;  /* 0x0000000405187825 */ /* 0x000fca00078e0216 */
[----:B------:R-:W5:Y:S01]  /*02a0*/  LDG.E R27, desc[UR8][R24.64] ;  /* 0x00000008181b7981 */ /* 0x000f62000c1e1900 */
[----:B------:R-:W-:-:S03]  /*02b0*/  IMAD.WIDE R12, R5, 0x4, R24 ;  /* 0x00000004050c7825 */ /* 0x000fc600078e0218 */
[----:B------:R-:W5:Y:S01]  /*02c0*/  LDG.E R23, desc[UR8][R10.64+-0x4] ;  /* 0xfffffc080a177981 */ /* 0x000f62000c1e1900 */
[----:B------:R-:W-:-:S03]  /*02d0*/  IMAD.WIDE R14, R5, 0x4, R12 ;  /* 0x00000004050e7825 */ /* 0x000fc600078e020c */
[----:B------:R-:W5:Y:S04]  /*02e0*/  LDG.E R12, desc[UR8][R12.64] ;  /* 0x000000080c0c7981 */ /* 0x000f68000c1e1900 */
[----:B------:R-:W5:Y:S04]  /*02f0*/  LDG.E R25, desc[UR8][R10.64] ;  /* 0x000000080a197981 */ /* 0x000f68000c1e1900 */
[----:B------:R-:W5:Y:S04]  /*0300*/  LDG.E R24, desc[UR8][R10.64+0x10] ;  /* 0x000010080a187981 */ /* 0x000f68000c1e1900 */
[----:B------:R-:W5:Y:S01]  /*0310*/  LDG.E R13, desc[UR8][R10.64+0x8] ;  /* 0x000008080a0d7981 */ /* 0x000f62000c1e1900 */
[----:B--2---:R-:W-:Y:S01]  /*0320*/  FFMA R28, R17, R28, R16 ;  /* 0x0000001c111c7223 */ /* 0x004fe20000000010 */
[----:B------:R-:W-:-:S02]  /*0330*/  IMAD.WIDE R16, R5, 0x4, R14 ;  /* 0x0000000405107825 */ /* 0x000fc400078e020e */
[----:B------:R-:W2:Y:S02]  /*0340*/  LDG.E R14, desc[UR8][R14.64] ;  /* 0x000000080e0e7981 */ /* 0x000ea4000c1e1900 */
[----:B---3--:R-:W-:Y:S01]  /*0350*/  FFMA R28, R19, R18, R28 ;  /* 0x00000012131c7223 */ /* 0x008fe2000000001c */
[----:B------:R-:W-:Y:S02]  /*0360*/  IMAD.WIDE R18, R5, 0x4, R16 ;  /* 0x0000000405127825 */ /* 0x000fe400078e0210 */
[----:B------:R0:W3:Y:S04]  /*0370*/  LDG.E R16, desc[UR8][R16.64] ;  /* 0x0000000810107981 */ /* 0x0000e8000c1e1900 */
[----:B------:R-:W3:Y:S01]  /*0380*/  LDG.E R15, desc[UR8][R10.64+0xc] ;  /* 0x00000c080a0f7981 */ /* 0x000ee2000c1e1900 */
[----:B----4-:R-:W-:Y:S01]  /*0390*/  FFMA R28, R7, R6, R28 ;  /* 0x00000006071c7223 */ /* 0x010fe2000000001c */
[----:B------:R-:W-:-:S02]  /*03a0*/  IMAD.WIDE R6, R5, 0x4, R18 ;  /* 0x0000000405067825 */ /* 0x000fc400078e0212 */
[----:B------:R-:W4:Y:S02]  /*03b0*/  LDG.E R18, desc[UR8][R18.64] ;  /* 0x0000000812127981 */ /* 0x000f24000c1e1900 */
[----:B-----5:R-:W-:Y:S01]  /*03c0*/  FFMA R28, R9, R8, R28 ;  /* 0x00000008091c7223 */ /* 0x020fe2000000001c */
[----:B------:R-:W-:Y:S01]  /*03d0*/  IMAD.WIDE R8, R5, 0x4, R6 ;  /* 0x0000000405087825 */ /* 0x000fe200078e0206 */
[----:B------:R1:W5:Y:S03]  /*03e0*/  LDG.E R22, desc[UR8][R6.64] ;  /* 0x0000000806167981 */ /* 0x000366000c1e1900 */
[----:B------:R-:W-:Y:S01]  /*03f0*/  FFMA R28, R21, R20, R28 ;  /* 0x00000014151c7223 */ /* 0x000fe2000000001c */
[----:B------:R-:W-:Y:S02]  /*0400*/  IMAD.WIDE R20, R5, 0x4, R8 ;  /* 0x0000000405147825 */ /* 0x000fe400078e0208 */
[----:B------:R-:W5:Y:S02]  /*0410*/  LDG.E R8, desc[UR8][R8.64] ;  /* 0x0000000808087981 */ /* 0x000f64000c1e1900 */
[----:B0-----:R-:W-:Y:S01]  /*0420*/  FFMA R17, R27, R26, R28 ;  /* 0x0000001a1b117223 */ /* 0x001fe2000000001c */
[C---:B------:R-:W-:Y:S01]  /*0430*/  IMAD.WIDE R26, R5.reuse, 0x4, R20 ;  /* 0x00000004051a7825 */ /* 0x040fe200078e0214 */
[----:B------:R-:W5:Y:S04]  /*0440*/  LDG.E R28, desc[UR8][R10.64+0x14] ;  /* 0x000014080a1c7981 */ /* 0x000f68000c1e1900 */
[----:B------:R-:W5:Y:S01]  /*0450*/  LDG.E R20, desc[UR8][R20.64] ;  /* 0x0000000814147981 */ /* 0x000f62000c1e1900 */
[----:B-1----:R-:W-:-:S03]  /*0460*/  IMAD.WIDE R6, R5, 0x4, R26 ;  /* 0x0000000405067825 */ /* 0x002fc600078e021a */
[----:B------:R-:W5:Y:S04]  /*0470*/  LDG.E R19, desc[UR8][R26.64] ;  /* 0x000000081a137981 */ /* 0x000f68000c1e1900 */
[----:B------:R-:W5:Y:S04]  /*0480*/  LDG.E R6, desc[UR8][R6.64] ;  /* 0x0000000806067981 */ /* 0x000f68000c1e1900 */
[----:B------:R-:W5:Y:S04]  /*0490*/  LDG.E R26, desc[UR8][R10.64+0x18] ;  /* 0x000018080a1a7981 */ /* 0x000f68000c1e1900 */
[----:B------:R0:W5:Y:S01]  /*04a0*/  LDG.E R7, desc[UR8][R10.64+0x1c] ;  /* 0x00001c080a077981 */ /* 0x000162000c1e1900 */
[----:B------:R-:W-:Y:S01]  /*04b0*/  FFMA R17, R12, R23, R17 ;  /* 0x000000170c117223 */ /* 0x000fe20000000011 */
[----:B------:R-:W-:-:S04]  /*04c0*/  UIADD3 UR4, UPT, UPT, UR4, 0x1, URZ ;  /* 0x0000000104047890 */ /* 0x000fc8000fffe0ff */
[----:B------:R-:W-:Y:S01]  /*04d0*/  UISETP.NE.AND UP0, UPT, UR4, 0xf, UPT ;  /* 0x0000000f0400788c */ /* 0x000fe2000bf05270 */
[----:B0-----:R-:W-:Y:S01]  /*04e0*/  IADD3 R10, P0, PT, R10, 0x3c, RZ ;  /* 0x0000003c0a0a7810 */ /* 0x001fe20007f1e0ff */
[----:B------:R-:W-:-:S03]  /*04f0*/  IMAD R4, R5, UR13, R4 ;  /* 0x0000000d05047c24 */ /* 0x000fc6000f8e0204 */
[----:B------:R-:W-:Y:S01]  /*0500*/  IADD3.X R11, PT, PT, RZ, R11, RZ, P0, !PT ;  /* 0x0000000bff0b7210 */ /* 0x000fe200007fe4ff */
[----:B--2---:R-:W-:-:S04]  /*0510*/  FFMA R17, R14, R25, R17 ;  /* 0x000000190e117223 */ /* 0x004fc80000000011 */
[----:B---3--:R-:W-:-:S04]  /*0520*/  FFMA R17, R16, R29, R17 ;  /* 0x0000001d10117223 */ /* 0x008fc80000000011 */
[----:B----4-:R-:W-:-:S04]  /*0530*/  FFMA R13, R18, R13, R17 ;  /* 0x0000000d120d7223 */ /* 0x010fc80000000011 */
[----:B-----5:R-:W-:-:S04]  /*0540*/  FFMA R13, R22, R15, R13 ;  /* 0x0000000f160d7223 */ /* 0x020fc8000000000d */
[----:B------:R-:W-:-:S04]  /*0550*/  FFMA R13, R8, R24, R13 ;  /* 0x00000018080d7223 */ /* 0x000fc8000000000d */
[----:B------:R-:W-:-:S04]  /*0560*/  FFMA R20, R20, R28, R13 ;  /* 0x0000001c14147223 */ /* 0x000fc8000000000d */
[----:B------:R-:W-:-:S04]  /*0570*/  FFMA R19, R19, R26, R20 ;  /* 0x0000001a13137223 */ /* 0x000fc80000000014 */
[----:B------:R-:W-:Y:S01]  /*0580*/  FFMA R16, R6, R7, R19 ;  /* 0x0000000706107223 */ /* 0x000fe20000000013 */
[----:B------:R-:W-:Y:S06]  /*0590*/  BRA.U UP0, `(.L_x_87) ;  /* 0xfffffff900f07547 */ /* 0x000fec000b83ffff */
[----:B------:R-:W0:Y:S08]  /*05a0*/  LDC R7, c[0x0][0x398] ;  /* 0x0000e600ff077b82 */ /* 0x000e300000000800 */
[----:B------:R-:W1:Y:S01]  /*05b0*/  LDC.64 R4, c[0x0][0x390] ;  /* 0x0000e400ff047b82 */ /* 0x000e620000000a00 */
[----:B0-----:R-:W-:-:S04]  /*05c0*/  IMAD R0, R7, UR7, R0 ;  /* 0x0000000707007c24 */ /* 0x001fc8000f8e0200 */
[----:B------:R-:W-:-:S04]  /*05d0*/  IMAD R3, R0, UR10, R3 ;  /* 0x0000000a00037c24 */ /* 0x000fc8000f8e0203 */
[----:B------:R-:W-:-:S04]  /*05e0*/  IMAD R3, R3, UR11, R2 ;  /* 0x0000000b03037c24 */ /* 0x000fc8000f8e0202 */
[----:B-1----:R-:W-:-:S05]  /*05f0*/  IMAD.WIDE R2, R3, 0x4, R4 ;  /* 0x0000000403027825 */ /* 0x002fca00078e0204 */
[----:B------:R-:W-:Y:S01]  /*0600*/  STG.E desc[UR8][R2.64], R16 ;  /* 0x0000001002007986 */ /* 0x000fe2000c101908 */
[----:B------:R-:W-:Y:S05]  /*0610*/  EXIT ;  /* 0x000000000000794d */ /* 0x000fea0003800000 */
.L_x_88:
        /* <DEDUP_REMOVED lines=14> */
.L_x_108:


//--------------------- .text._Z12conv_forwardPKfS0_Pfiiiiiii --------------------------
	.section	.text._Z12conv_forwardPKfS0_Pfiiiiiii,"ax",@progbits
	.align	128
        .global         _Z12conv_forwardPKfS0_Pfiiiiiii
        .type           _Z12conv_forwardPKfS0_Pfiiiiiii,@function
        .size           _Z12conv_forwardPKfS0_Pfiiiiiii,(.L_x_109 - _Z12conv_forwardPKfS0_Pfiiiiiii)
        .other          _Z12conv_forwardPKfS0_Pfiiiiiii,@"STO_CUDA_ENTRY STV_DEFAULT"
_Z12conv_forwardPKfS0_Pfiiiiiii:
.text._Z12conv_forwardPKfS0_Pfiiiiiii:
        /* <DEDUP_REMOVED lines=12> */
[----:B------:R-:W0:Y:S01]  /*00c0*/  LDC.64 R8, c[0x0][0x3a8] ;  /* 0x0000ea00ff087b82 */ /* 0x000e220000000a00 */
[----:B------:R-:W1:Y:S01]  /*00d0*/  S2R R3, SR_CTAID.Z ;  /* 0x0000000000037919 */ /* 0x000e620000002700 */
[----:B------:R-:W2:Y:S01]  /*00e0*/  LDCU.64 UR10, c[0x0][0x358] ;  /* 0x00006b00ff0a77ac */ /* 0x000ea20008000a00 */
[----:B------:R-:W-:-:S05]  /*00f0*/  HFMA2 R20, -RZ, RZ, 0, 0 ;  /* 0x00000000ff147431 */ /* 0x000fca00000001ff */
[----:B------:R-:W3:Y:S01]  /*0100*/  LDC R5, c[0x0][0x398] ;  /* 0x0000e600ff057b82 */ /* 0x000ee20000000800 */
[----:B0-----:R-:W-:-:S04]  /*0110*/  VIMNMX R4, PT, PT, R8, R9, PT ;  /* 0x0000000908047248 */ /* 0x001fc80003fe0100 */
[----:B------:R-:W-:-:S04]  /*0120*/  ISETP.GE.AND P0, PT, R4, 0x1, PT ;  /* 0x000000010400780c */ /* 0x000fc80003f06270 */
[----:B---3--:R-:W-:-:S13]  /*0130*/  ISETP.LT.OR P0, PT, R5, 0x1, !P0 ;  /* 0x000000010500780c */ /* 0x008fda0004701670 */
[----:B-12---:R-:W-:Y:S05]  /*0140*/  @P0 BRA `(.L_x_89) ;  /* 0x0000000800c80947 */ /* 0x006fea0003800000 */
[----:B------:R-:W0:Y:S01]  /*0150*/  LDCU.128 UR4, c[0x0][0x380] ;  /* 0x00007000ff0477ac */ /* 0x000e220008000c00 */
[C---:B------:R-:W-:Y:S02]  /*0160*/  LOP3.LUT R7, R9.reuse, 0x7ffffff0, RZ, 0xc0, !PT ;  /* 0x7ffffff009077812 */ /* 0x040fe400078ec0ff */
[C---:B------:R-:W-:Y:S01]  /*0170*/  LOP3.LUT R5, R9.reuse, 0xf, RZ, 0xc0, !PT ;  /* 0x0000000f09057812 */ /* 0x040fe200078ec0ff */
[----:B------:R-:W1:Y:S01]  /*0180*/  LDCU UR12, c[0x0][0x3b0] ;  /* 0x00007600ff0c77ac */ /* 0x000e620008000800 */
[C---:B------:R-:W-:Y:S02]  /*0190*/  LOP3.LUT R6, R9.reuse, 0x7, RZ, 0xc0, !PT ;  /* 0x0000000709067812 */ /* 0x040fe400078ec0ff */
[----:B------:R-:W-:Y:S02]  /*01a0*/  LOP3.LUT R8, R9, 0x3, RZ, 0xc0, !PT ;  /* 0x0000000309087812 */ /* 0x000fe400078ec0ff */
[----:B------:R-:W-:Y:S02]  /*01b0*/  MOV R20, RZ ;  /* 0x000000ff00147202 */ /* 0x000fe40000000f00 */
[----:B------:R-:W-:Y:S01]  /*01c0*/  IADD3 R11, PT, PT, -R7, RZ, RZ ;  /* 0x000000ff070b7210 */ /* 0x000fe20007ffe1ff */
[----:B0-----:R-:W-:-:S02]  /*01d0*/  UIADD3 UR8, UP0, UPT, UR4, 0x20, URZ ;  /* 0x0000002004087890 */ /* 0x001fc4000ff1e0ff */
[----:B------:R-:W-:Y:S01]  /*01e0*/  UIADD3 UR6, UP1, UPT, UR6, 0x20, URZ ;  /* 0x0000002006067890 */ /* 0x000fe2000ff3e0ff */
[----:B-1----:R-:W-:Y:S01]  /*01f0*/  IMAD R9, R2, UR12, RZ ;  /* 0x0000000c02097c24 */ /* 0x002fe2000f8e02ff */
[----:B------:R-:W-:Y:S01]  /*0200*/  UIADD3.X UR9, UPT, UPT, URZ, UR5, URZ, UP0, !UPT ;  /* 0x00000005ff097290 */ /* 0x000fe200087fe4ff */
[----:B------:R-:W-:Y:S01]  /*0210*/  IMAD R10, R0, UR12, RZ ;  /* 0x0000000c000a7c24 */ /* 0x000fe2000f8e02ff */
[----:B------:R-:W-:Y:S01]  /*0220*/  UIADD3.X UR7, UPT, UPT, URZ, UR7, URZ, UP1, !UPT ;  /* 0x00000007ff077290 */ /* 0x000fe20008ffe4ff */
[----:B------:R-:W-:-:S11]  /*0230*/  UMOV UR4, URZ ;  /* 0x000000ff00047c82 */ /* 0x000fd60008000000 */
.L_x_96:
[----:B------:R-:W0:Y:S01]  /*0240*/  LDC R13, c[0x0][0x3a0] ;  /* 0x0000e800ff0d7b82 */ /* 0x000e220000000800 */
[----:B------:R-:W-:-:S07]  /*0250*/  UMOV UR5, URZ ;  /* 0x000000ff00057c82 */ /* 0x000fce0008000000 */
[----:B------:R-:W1:Y:S01]  /*0260*/  LDC R4, c[0x0][0x398] ;  /* 0x0000e600ff047b82 */ /* 0x000e620000000800 */
[----:B0-----:R-:W-:Y:S02]  /*0270*/  IMAD R12, R13, UR4, R10 ;  /* 0x000000040d0c7c24 */ /* 0x001fe4000f8e020a */
[----:B-1----:R-:W-:Y:S01]  /*0280*/  IMAD R13, R3, R4, UR4 ;  /* 0x00000004030d7e24 */ /* 0x002fe2000f8e0204 */
[----:B------:R-:W-:-:S06]  /*0290*/  UIADD3 UR4, UPT, UPT, UR4, 0x1, URZ ;  /* 0x0000000104047890 */ /* 0x000fcc000fffe0ff */
[----:B------:R-:W-:-:S13]  /*02a0*/  ISETP.NE.AND P0, PT, R4, UR4, PT ;  /* 0x0000000404007c0c */ /* 0x000fda000bf05270 */
.L_x_95:
[----:B------:R-:W0:Y:S01]  /*02b0*/  LDC.64 R14, c[0x0][0x3a8] ;  /* 0x0000ea00ff0e7b82 */ /* 0x000e220000000a00 */
[----:B------:R-:W1:Y:S01]  /*02c0*/  LDCU UR12, c[0x0][0x3a4] ;  /* 0x00007480ff0c77ac */ /* 0x000e620008000800 */
[----:B------:R-:W-:Y:S01]  /*02d0*/  IADD3 R4, PT, PT, R12, UR5, RZ ;  /* 0x000000050c047c10 */ /* 0x000fe2000fffe0ff */
[----:B------:R-:W-:-:S04]  /*02e0*/  HFMA2 R19, -RZ, RZ, 0, 0 ;  /* 0x00000000ff137431 */ /* 0x000fc800000001ff */
[----:B-1----:R-:W-:Y:S01]  /*02f0*/  IMAD R4, R4, UR12, R9 ;  /* 0x0000000c04047c24 */ /* 0x002fe2000f8e0209 */
[----:B0-----:R-:W-:Y:S01]  /*0300*/  ISETP.GE.U32.AND P2, PT, R15, 0x10, PT ;  /* 0x000000100f00780c */ /* 0x001fe20003f46070 */
[----:B------:R-:W-:Y:S01]  /*0310*/  IMAD R18, R13, R14, UR5 ;  /* 0x000000050d127e24 */ /* 0x000fe2000f8e020e */
[----:B------:R-:W-:-:S03]  /*0320*/  UIADD3 UR5, UPT, UPT, UR5, 0x1, URZ ;  /* 0x0000000105057890 */ /* 0x000fc6000fffe0ff */
[----:B------:R-:W-:-:S03]  /*0330*/  IMAD R18, R18, R15, RZ ;  /* 0x0000000f12127224 */ /* 0x000fc600078e02ff */
[----:B------:R-:W-:-:S05]  /*0340*/  ISETP.NE.AND P1, PT, R14, UR5, PT ;  /* 0x000000050e007c0c */ /* 0x000fca000bf25270 */
[----:B------:R-:W-:Y:S08]  /*0350*/  @!P2 BRA `(.L_x_90) ;  /* 0x0000000000fca947 */ /* 0x000ff00003800000 */
[----:B------:R-:W-:Y:S02]  /*0360*/  MOV R19, R18 ;  /* 0x0000001200137202 */ /* 0x000fe40000000f00 */
[----:B------:R-:W-:Y:S02]  /*0370*/  MOV R21, R4 ;  /* 0x0000000400157202 */ /* 0x000fe40000000f00 */
[----:B------:R-:W-:-:S07]  /*0380*/  MOV R22, R11 ;  /* 0x0000000b00167202 */ /* 0x000fce0000000f00 */
.L_x_91:
[----:B------:R-:W-:Y:S02]  /*0390*/  MOV R16, UR8 ;  /* 0x0000000800107c02 */ /* 0x000fe40008000f00 */
[----:B------:R-:W-:Y:S02]  /*03a0*/  MOV R17, UR9 ;  /* 0x0000000900117c02 */ /* 0x000fe40008000f00 */
[----:B------:R-:W-:Y:S02]  /*03b0*/  MOV R14, UR6 ;  /* 0x00000006000e7c02 */ /* 0x000fe40008000f00 */
[----:B------:R-:W-:Y:S01]  /*03c0*/  MOV R15, UR7 ;  /* 0x00000007000f7c02 */ /* 0x000fe20008000f00 */
[----:B------:R-:W-:-:S04]  /*03d0*/  IMAD.WIDE R16, R21, 0x4, R16 ;  /* 0x0000000415107825 */ /* 0x000fc800078e0210 */
[----:B------:R-:W-:Y:S01]  /*03e0*/  IMAD.WIDE R14, R19, 0x4, R14 ;  /* 0x00000004130e7825 */ /* 0x000fe200078e020e */
[----:B------:R-:W2:Y:S04]  /*03f0*/  LDG.E R23, desc[UR10][R16.64+-0x20] ;  /* 0xffffe00a10177981 */ /* 0x000ea8000c1e1900 */
[----:B------:R-:W2:Y:S04]  /*0400*/  LDG.E R24, desc[UR10][R14.64+-0x20] ;  /* 0xffffe00a0e187981 */ /* 0x000ea8000c1e1900 */
[----:B------:R-:W3:Y:S04]  /*0410*/  LDG.E R25, desc[UR10][R16.64+-0x18] ;  /* 0xffffe80a10197981 */ /* 0x000ee8000c1e1900 */
[----:B------:R-:W3:Y:S04]  /*0420*/  LDG.E R26, desc[UR10][R14.64+-0x18] ;  /* 0xffffe80a0e1a7981 */ /* 0x000ee8000c1e1900 */
[----:B------:R-:W4:Y:S04]  /*0430*/  LDG.E R27, desc[UR10][R16.64+0x1c] ;  /* 0x00001c0a101b7981 */ /* 0x000f28000c1e1900 */
[----:B------:R-:W4:Y:S01]  /*0440*/  LDG.E R28, desc[UR10][R14.64+0x1c] ;  /* 0x00001c0a0e1c7981 */ /* 0x000f22000c1e1900 */
[----:B--2---:R-:W-:-:S03]  /*0450*/  FFMA R23, R23, R24, R20 ;  /* 0x0000001817177223 */ /* 0x004fc60000000014 */
[----:B------:R-:W2:Y:S04]  /*0460*/  LDG.E R20, desc[UR10][R16.64+-0x1c] ;  /* 0xffffe40a10147981 */ /* 0x000ea8000c1e1900 */
[----:B------:R-:W2:Y:S02]  /*0470*/  LDG.E R24, desc[UR10][R14.64+-0x1c] ;  /* 0xffffe40a0e187981 */ /* 0x000ea4000c1e1900 */
[----:B--2---:R-:W-:Y:S02]  /*0480*/  FFMA R20, R20, R24, R23 ;  /* 0x0000001814147223 */ /* 0x004fe40000000017 */
[----:B------:R-:W2:Y:S04]  /*0490*/  LDG.E R23, desc[UR10][R16.64+-0x14] ;  /* 0xffffec0a10177981 */ /* 0x000ea8000c1e1900 */
[----:B------:R-:W2:Y:S01]  /*04a0*/  LDG.E R24, desc[UR10][R14.64+-0x14] ;  /* 0xffffec0a0e187981 */ /* 0x000ea2000c1e1900 */
[----:B---3--:R-:W-:-:S03]  /*04b0*/  FFMA R20, R25, R26, R20 ;  /* 0x0000001a19147223 */ /* 0x008fc60000000014 */
[----:B------:R-:W3:Y:S04]  /*04c0*/  LDG.E R25, desc[UR10][R16.64+-0x10] ;  /* 0xfffff00a10197981 */ /* 0x000ee8000c1e1900 */
[----:B------:R-:W3:Y:S01]  /*04d0*/  LDG.E R26, desc[UR10][R14.64+-0x10] ;  /* 0xfffff00a0e1a7981 */ /* 0x000ee2000c1e1900 */
[----:B--2---:R-:W-:-:S03]  /*04e0*/  FFMA R20, R23, R24, R20 ;  /* 0x0000001817147223 */ /* 0x004fc60000000014 */
        /* <DEDUP_REMOVED lines=23> */
[----:B------:R-:W-:Y:S01]  /*0660*/  IADD3 R22, PT, PT, R22, 0x10, RZ ;  /* 0x0000001016167810 */ /* 0x000fe20007ffe0ff */
[----:B--2---:R-:W-:Y:S02]  /*0670*/  FFMA R20, R23, R24, R20 ;  /* 0x0000001817147223 */ /* 0x004fe40000000014 */
[----:B------:R-:W2:Y:S04]  /*0680*/  LDG.E R23, desc[UR10][R16.64+0x14] ;  /* 0x0000140a10177981 */ /* 0x000ea8000c1e1900 */
[----:B------:R-:W2:Y:S01]  /*0690*/  LDG.E R24, desc[UR10][R14.64+0x14] ;  /* 0x0000140a0e187981 */ /* 0x000ea2000c1e1900 */
[----:B---3--:R-:W-:-:S03]  /*06a0*/  FFMA R20, R25, R26, R20 ;  /* 0x0000001a19147223 */ /* 0x008fc60000000014 */
[----:B------:R-:W3:Y:S04]  /*06b0*/  LDG.E R25, desc[UR10][R16.64+0x18] ;  /* 0x0000180a10197981 */ /* 0x000ee8000c1e1900 */
[----:B------:R-:W3:Y:S01]  /*06c0*/  LDG.E R26, desc[UR10][R14.64+0x18] ;  /* 0x0000180a0e1a7981 */ /* 0x000ee2000c1e1900 */
[----:B------:R-:W-:Y:S02]  /*06d0*/  ISETP.NE.AND P2, PT, R22, RZ, PT ;  /* 0x000000ff1600720c */ /* 0x000fe40003f45270 */
[----:B------:R-:W-:Y:S02]  /*06e0*/  IADD3 R21, PT, PT, R21, 0x10, RZ ;  /* 0x0000001015157810 */ /* 0x000fe40007ffe0ff */
[----:B------:R-:W-:Y:S01]  /*06f0*/  IADD3 R19, PT, PT, R19, 0x10, RZ ;  /* 0x0000001013137810 */ /* 0x000fe20007ffe0ff */
[----:B--2---:R-:W-:-:S04]  /*0700*/  FFMA R20, R23, R24, R20 ;  /* 0x0000001817147223 */ /* 0x004fc80000000014 */
[----:B---3--:R-:W-:-:S04]  /*0710*/  FFMA R20, R25, R26, R20 ;  /* 0x0000001a19147223 */ /* 0x008fc80000000014 */
[----:B----4-:R-:W-:Y:S01]  /*0720*/  FFMA R20, R27, R28, R20 ;  /* 0x0000001c1b147223 */ /* 0x010fe20000000014 */
[----:B------:R-:W-:Y:S06]  /*0730*/  @P2 BRA `(.L_x_91) ;  /* 0xfffffffc00142947 */ /* 0x000fec000383ffff */
[----:B------:R-:W-:-:S07]  /*0740*/  MOV R19, R7 ;  /* 0x0000000700137202 */ /* 0x000fce0000000f00 */
.L_x_90:
[----:B------:R-:W-:-:S13]  /*0750*/  ISETP.NE.AND P2, PT, R5, RZ, PT ;  /* 0x000000ff0500720c */ /* 0x000fda0003f45270 */
[----:B------:R-:W-:Y:S05]  /*0760*/  @!P2 BRA `(.L_x_92) ;  /* 0x000000040038a947 */ /* 0x000fea0003800000 */
[----:B------:R-:W-:Y:S02]  /*0770*/  IADD3 R14, PT, PT, R5, -0x1, RZ ;  /* 0xffffffff050e7810 */ /* 0x000fe40007ffe0ff */
[----:B------:R-:W-:Y:S02]  /*0780*/  ISETP.NE.AND P3, PT, R6, RZ, PT ;  /* 0x000000ff0600720c */ /* 0x000fe40003f65270 */
[----:B------:R-:W-:-:S13]  /*0790*/  ISETP.GE.U32.AND P2, PT, R14, 0x7, PT ;  /* 0x000000070e00780c */ /* 0x000fda0003f46070 */
[----:B------:R-:W-:Y:S05]  /*07a0*/  @!P2 BRA `(.L_x_93) ;  /* 0x00000000007ca947 */ /* 0x000fea0003800000 */
[----:B------:R-:W0:Y:S01]  /*07b0*/  LDC.64 R16, c[0x0][0x380] ;  /* 0x0000e000ff107b82 */ /* 0x000e220000000a00 */
[-C--:B------:R-:W-:Y:S02]  /*07c0*/  IADD3 R21, PT, PT, R4, R19.reuse, RZ ;  /* 0x0000001304157210 */ /* 0x080fe40007ffe0ff */
[----:B------:R-:W-:-:S05]  /*07d0*/  IADD3 R23, PT, PT, R18, R19, RZ ;  /* 0x0000001312177210 */ /* 0x000fca0007ffe0ff */
[----:B------:R-:W1:Y:S01]  /*07e0*/  LDC.64 R14, c[0x0][0x388] ;  /* 0x0000e200ff0e7b82 */ /* 0x000e620000000a00 */
[----:B0-----:R-:W-:-:S05]  /*07f0*/  IMAD.WIDE R16, R21, 0x4, R16 ;  /* 0x0000000415107825 */ /* 0x001fca00078e0210 */
[----:B------:R-:W2:Y:S01]  /*0800*/  LDG.E R21, desc[UR10][R16.64] ;  /* 0x0000000a10157981 */ /* 0x000ea2000c1e1900 */
[----:B-1----:R-:W-:-:S03]  /*0810*/  IMAD.WIDE R14, R23, 0x4, R14 ;  /* 0x00000004170e7825 */ /* 0x002fc600078e020e */
[----:B------:R-:W3:Y:S04]  /*0820*/  LDG.E R25, desc[UR10][R16.64+0x8] ;  /* 0x0000080a10197981 */ /* 0x000ee8000c1e1900 */
[----:B------:R-:W2:Y:S04]  /*0830*/  LDG.E R22, desc[UR10][R14.64] ;  /* 0x0000000a0e167981 */ /* 0x000ea8000c1e1900 */
[----:B------:R-:W4:Y:S04]  /*0840*/  LDG.E R23, desc[UR10][R16.64+0x4] ;  /* 0x0000040a10177981 */ /* 0x000f28000c1e1900 */
[----:B------:R-:W4:Y:S04]  /*0850*/  LDG.E R24, desc[UR10][R14.64+0x4] ;  /* 0x0000040a0e187981 */ /* 0x000f28000c1e1900 */
[----:B------:R-:W3:Y:S04]  /*0860*/  LDG.E R26, desc[UR10][R14.64+0x8] ;  /* 0x0000080a0e1a7981 */ /* 0x000ee8000c1e1900 */
[----:B------:R-:W5:Y:S04]  /*0870*/  LDG.E R27, desc[UR10][R16.64+0x1c] ;  /* 0x00001c0a101b7981 */ /* 0x000f68000c1e1900 */
[----:B------:R-:W5:Y:S01]  /*0880*/  LDG.E R28, desc[UR10][R14.64+0x1c] ;  /* 0x00001c0a0e1c7981 */ /* 0x000f62000c1e1900 */
[----:B--2---:R-:W-:-:S03]  /*0890*/  FFMA R22, R21, R22, R20 ;  /* 0x0000001615167223 */ /* 0x004fc60000000014 */
[----:B------:R-:W2:Y:S04]  /*08a0*/  LDG.E R21, desc[UR10][R16.64+0xc] ;  /* 0x00000c0a10157981 */ /* 0x000ea8000c1e1900 */
[----:B------:R-:W2:Y:S01]  /*08b0*/  LDG.E R20, desc[UR10][R14.64+0xc] ;  /* 0x00000c0a0e147981 */ /* 0x000ea2000c1e1900 */
[----:B----4-:R-:W-:-:S03]  /*08c0*/  FFMA R22, R23, R24, R22 ;  /* 0x0000001817167223 */ /* 0x010fc60000000016 */
[----:B------:R-:W4:Y:S01]  /*08d0*/  LDG.E R23, desc[UR10][R14.64+0x10] ;  /* 0x0000100a0e177981 */ /* 0x000f22000c1e1900 */
[----:B---3--:R-:W-:-:S03]  /*08e0*/  FFMA R26, R25, R26, R22 ;  /* 0x0000001a191a7223 */ /* 0x008fc60000000016 */
[----:B------:R-:W4:Y:S04]  /*08f0*/  LDG.E R22, desc[UR10][R16.64+0x10] ;  /* 0x0000100a10167981 */ /* 0x000f28000c1e1900 */
[----:B------:R-:W3:Y:S04]  /*0900*/  LDG.E R24, desc[UR10][R16.64+0x14] ;  /* 0x0000140a10187981 */ /* 0x000ee8000c1e1900 */
[----:B------:R-:W3:Y:S01]  /*0910*/  LDG.E R25, desc[UR10][R14.64+0x14] ;  /* 0x0000140a0e197981 */ /* 0x000ee2000c1e1900 */
[----:B--2---:R-:W-:-:S03]  /*0920*/  FFMA R21, R21, R20, R26 ;  /* 0x0000001415157223 */ /* 0x004fc6000000001a */
[----:B------:R-:W2:Y:S04]  /*0930*/  LDG.E R20, desc[UR10][R16.64+0x18] ;  /* 0x0000180a10147981 */ /* 0x000ea8000c1e1900 */
[----:B------:R-:W2:Y:S01]  /*0940*/  LDG.E R26, desc[UR10][R14.64+0x18] ;  /* 0x0000180a0e1a7981 */ /* 0x000ea2000c1e1900 */
[----:B----4-:R-:W-:-:S04]  /*0950*/  FFMA R21, R22, R23, R21 ;  /* 0x0000001716157223 */ /* 0x010fc80000000015 */
[----:B---3--:R-:W-:Y:S01]  /*0960*/  FFMA R21, R24, R25, R21 ;  /* 0x0000001918157223 */ /* 0x008fe20000000015 */
[----:B------:R-:W-:-:S03]  /*0970*/  IADD3 R19, PT, PT, R19, 0x8, RZ ;  /* 0x0000000813137810 */ /* 0x000fc60007ffe0ff */
[----:B--2---:R-:W-:-:S04]  /*0980*/  FFMA R20, R20, R26, R21 ;  /* 0x0000001a14147223 */ /* 0x004fc80000000015 */
[----:B-----5:R-:W-:-:S07]  /*0990*/  FFMA R20, R27, R28, R20 ;  /* 0x0000001c1b147223 */ /* 0x020fce0000000014 */
.L_x_93:
        /* <DEDUP_REMOVED lines=13> */
[----:B------:R-:W4:Y:S04]  /*0a70*/  LDG.E R23, desc[UR10][R16.64] ;  /* 0x0000000a10177981 */ /* 0x000f28000c1e1900 */
[----:B------:R-:W4:Y:S04]  /*0a80*/  LDG.E R22, desc[UR10][R14.64] ;  /* 0x0000000a0e167981 */ /* 0x000f28000c1e1900 */
[----:B------:R-:W2:Y:S04]  /*0a90*/  LDG.E R24, desc[UR10][R14.64+0x4] ;  /* 0x0000040a0e187981 */ /* 0x000ea8000c1e1900 */
[----:B------:R-:W3:Y:S04]  /*0aa0*/  LDG.E R26, desc[UR10][R14.64+0x8] ;  /* 0x0000080a0e1a7981 */ /* 0x000ee8000c1e1900 */
[----:B------:R-:W5:Y:S04]  /*0ab0*/  LDG.E R28, desc[UR10][R16.64+0xc] ;  /* 0x00000c0a101c7981 */ /* 0x000f68000c1e1900 */
[----:B------:R-:W5:Y:S01]  /*0ac0*/  LDG.E R27, desc[UR10][R14.64+0xc] ;  /* 0x00000c0a0e1b7981 */ /* 0x000f62000c1e1900 */
[----:B------:R-:W-:Y:S01]  /*0ad0*/  IADD3 R19, PT, PT, R19, 0x4, RZ ;  /* 0x0000000413137810 */ /* 0x000fe20007ffe0ff */
[----:B----4-:R-:W-:-:S04]  /*0ae0*/  FFMA R22, R23, R22, R20 ;  /* 0x0000001617167223 */ /* 0x010fc80000000014 */
[----:B--2---:R-:W-:-:S04]  /*0af0*/  FFMA R22, R25, R24, R22 ;  /* 0x0000001819167223 */ /* 0x004fc80000000016 */
[----:B---3--:R-:W-:-:S04]  /*0b00*/  FFMA R21, R21, R26, R22 ;  /* 0x0000001a15157223 */ /* 0x008fc80000000016 */
[----:B-----5:R-:W-:-:S07]  /*0b10*/  FFMA R20, R28, R27, R21 ;  /* 0x0000001b1c147223 */ /* 0x020fce0000000015 */
.L_x_94:
[----:B------:R-:W-:Y:S05]  /*0b20*/  @!P3 BRA `(.L_x_92) ;  /* 0x000000000048b947 */ /* 0x000fea0003800000 */
[----:B------:R-:W0:Y:S01]  /*0b30*/  LDC.64 R14, c[0x0][0x380] ;  /* 0x0000e000ff0e7b82 */ /* 0x000e220000000a00 */
[-C--:B------:R-:W-:Y:S02]  /*0b40*/  IADD3 R21, PT, PT, R4, R19.reuse, RZ ;  /* 0x0000001304157210 */ /* 0x080fe40007ffe0ff */
[----:B------:R-:W-:-:S05]  /*0b50*/  IADD3 R19, PT, PT, R18, R19, RZ ;  /* 0x0000001312137210 */ /* 0x000fca0007ffe0ff */
[----:B------:R-:W1:Y:S01]  /*0b60*/  LDC.64 R16, c[0x0][0x388] ;  /* 0x0000e200ff107b82 */ /* 0x000e620000000a00 */
[----:B0-----:R-:W-:-:S04]  /*0b70*/  IMAD.WIDE R14, R21, 0x4, R14 ;  /* 0x00000004150e7825 */ /* 0x001fc800078e020e */
[----:B-1----:R-:W-:Y:S02]  /*0b80*/  IMAD.WIDE R16, R19, 0x4, R16 ;  /* 0x0000000413107825 */ /* 0x002fe400078e0210 */
[----:B------:R-:W2:Y:S04]  /*0b90*/  LDG.E R19, desc[UR10][R14.64] ;  /* 0x0000000a0e137981 */ /* 0x000ea8000c1e1900 */
[----:B------:R-:W2:Y:S01]  /*0ba0*/  LDG.E R4, desc[UR10][R16.64] ;  /* 0x0000000a10047981 */ /* 0x000ea2000c1e1900 */
[----:B------:R-:W-:Y:S01]  /*0bb0*/  ISETP.NE.AND P2, PT, R8, 0x1, PT ;  /* 0x000000010800780c */ /* 0x000fe20003f45270 */
[----:B--2---:R-:W-:-:S12]  /*0bc0*/  FFMA R20, R19, R4, R20 ;  /* 0x0000000413147223 */ /* 0x004fd80000000014 */
[----:B------:R-:W-:Y:S05]  /*0bd0*/  @!P2 BRA `(.L_x_92) ;  /* 0x00000000001ca947 */ /* 0x000fea0003800000 */
[----:B------:R-:W-:Y:S01]  /*0be0*/  ISETP.NE.AND P2, PT, R8, 0x2, PT ;  /* 0x000000020800780c */ /* 0x000fe20003f45270 */
[----:B------:R-:W2:Y:S04]  /*0bf0*/  LDG.E R19, desc[UR10][R14.64+0x4] ;  /* 0x0000040a0e137981 */ /* 0x000ea8000c1e1900 */
[----:B------:R-:W2:Y:S08]  /*0c00*/  LDG.E R4, desc[UR10][R16.64+0x4] ;  /* 0x0000040a10047981 */ /* 0x000eb0000c1e1900 */
[----:B------:R-:W3:Y:S04]  /*0c10*/  @P2 LDG.E R21, desc[UR10][R14.64+0x8] ;  /* 0x0000080a0e152981 */ /* 0x000ee8000c1e1900 */
[----:B------:R-:W3:Y:S01]  /*0c20*/  @P2 LDG.E R18, desc[UR10][R16.64+0x8] ;  /* 0x0000080a10122981 */ /* 0x000ee2000c1e1900 */
[----:B--2---:R-:W-:-:S04]  /*0c30*/  FFMA R20, R19, R4, R20 ;  /* 0x0000000413147223 */ /* 0x004fc80000000014 */
[----:B---3--:R-:W-:-:S07]  /*0c40*/  @P2 FFMA R20, R21, R18, R20 ;  /* 0x0000001215142223 */ /* 0x008fce0000000014 */
.L_x_92:
[----:B------:R-:W-:Y:S05]  /*0c50*/  @P1 BRA `(.L_x_95) ;  /* 0xfffffff400941947 */ /* 0x000fea000383ffff */
[----:B------:R-:W-:Y:S05]  /*0c60*/  @P0 BRA `(.L_x_96) ;  /* 0xfffffff400740947 */ /* 0x000fea000383ffff */
.L_x_89:
[----:B------:R-:W0:Y:S01]  /*0c70*/  LDC.64 R4, c[0x0][0x390] ;  /* 0x0000e400ff047b82 */ /* 0x000e220000000a00 */
[----:B------:R-:W-:-:S04]  /*0c80*/  IMAD R3, R3, 0xe1, R2 ;  /* 0x000000e103037824 */ /* 0x000fc800078e0202 */
[----:B------:R-:W-:-:S04]  /*0c90*/  IMAD R3, R0, 0xf, R3 ;  /* 0x0000000f00037824 */ /* 0x000fc800078e0203 */
[----:B0-----:R-:W-:-:S05]  /*0ca0*/  IMAD.WIDE R2, R3, 0x4, R4 ;  /* 0x0000000403027825 */ /* 0x001fca00078e0204 */
[----:B------:R-:W-:Y:S01]  /*0cb0*/  STG.E desc[UR10][R2.64], R20 ;  /* 0x0000001402007986 */ /* 0x000fe2000c10190a */
[----:B------:R-:W-:Y:S05]  /*0cc0*/  EXIT ;  /* 0x000000000000794d */ /* 0x000fea0003800000 */
.L_x_97:
        /* <DEDUP_REMOVED lines=11> */
.L_x_109:


//--------------------- .nv.shared.reserved.0     --------------------------
	.section	.nv.shared.reserved.0,"aw",@nobits
	.weak		__nv_reservedSMEM_offset_0_alias
	.size		__nv_reservedSMEM_offset_0_alias, 0, 64
	.other		__nv_reservedSMEM_offset_0_alias,@"STO_CUDA_RESERVED_SHARED STV_DEFAULT"
__nv_reservedSMEM_offset_0_alias:
	.zero		0
	.zero		64


//--------------------- .nv.constant0._Z15dropout_forwardPKfPfifj --------------------------
	.section	.nv.constant0._Z15dropout_forwardPKfPfifj,"a",@progbits
	.sectionflags	@""
	.align	4
.nv.constant0._Z15dropout_forwardPKfPfifj:
	.zero		924


//--------------------- .nv.constant0._Z18batch_norm_forwardPKfPfiiS0_S0_f --------------------------
	.section	.nv.constant0._Z18batch_norm_forwardPKfPfiiS0_S0_f,"a",@progbits
	.sectionflags	@""
	.align	4
.nv.constant0._Z18batch_norm_forwardPKfPfiiS0_S0_f:
	.zero		940


//--------------------- .nv.constant0._Z16avg_pool_forwardPKfPfiiiii --------------------------
	.section	.nv.constant0._Z16avg_pool_forwardPKfPfiiiii,"a",@progbits
	.sectionflags	@""
	.align	4
.nv.constant0._Z16avg_pool_forwardPKfPfiiiii:
	.zero		932


//--------------------- .nv.constant0._Z16max_pool_forwardPKfPfiiiii --------------------------
	.section	.nv.constant0._Z16max_pool_forwardPKfPfiiiii,"a",@progbits
	.sectionflags	@""
	.align	4
.nv.constant0._Z16max_pool_forwardPKfPfiiiii:
	.zero		932


//--------------------- .nv.constant0._Z14update_weightsPfPKffi --------------------------
	.section	.nv.constant0._Z14update_weightsPfPKffi,"a",@progbits
	.sectionflags	@""
	.align	4
.nv.constant0._Z14update_weightsPfPKffi:
	.zero		920


//--------------------- .nv.constant0._Z16conv_weight_gradPKfS0_Pfiiiiiii --------------------------
	.section	.nv.constant0._Z16conv_weight_gradPKfS0_Pfiiiiiii,"a",@progbits
	.sectionflags	@""
	.align	4
.nv.constant0._Z16conv_weight_gradPKfS0_Pfiiiiiii:
	.zero		948


//--------------------- .nv.constant0._Z12conv_forwardPKfS0_Pfiiiiiii --------------------------
	.section	.nv.constant0._Z12conv_forwardPKfS0_Pfiiiiiii,"a",@progbits
	.sectionflags	@""
	.align	4
.nv.constant0._Z12conv_forwardPKfS0_Pfiiiiiii:
	.zero		948


//--------------------- SYMBOLS --------------------------

	.type		.nv.reservedSmem.offset0,@object
	.size		.nv.reservedSmem.offset0,0x4
